// auto-generated by cutlass_sweep.gemm — config: {"arch": "sm_90", "cluster_m": 8, "cluster_n": 1, "dtype": "e4m3", "dtype_b": "e4m3", "layout": "nt", "stages": 0, "tile_k": 128, "tile_m": 64, "tile_n": 128}
#include "cutlass/cutlass.h"
#include "cutlass/gemm/collective/collective_builder.hpp"
#include "cutlass/gemm/device/gemm_universal_adapter.h"
#include "cutlass/gemm/kernel/gemm_universal.hpp"
#include "cutlass/epilogue/collective/collective_builder.hpp"

using ElemA = cutlass::float_e4m3_t;
using ElemB = cutlass::float_e4m3_t;
using ElemCD = cutlass::float_e4m3_t;
using Acc  = float;
using TileShape    = cute::Shape<cute::_64, cute::_128, cute::_128>;
using ClusterShape = cute::Shape<cute::_8, cute::_1, cute::_1>;

using CollectiveEpilogue = typename cutlass::epilogue::collective::CollectiveBuilder<
    cutlass::arch::Sm90, cutlass::arch::OpClassTensorOp,
    TileShape, ClusterShape,
    cutlass::epilogue::collective::EpilogueTileAuto,
    Acc, Acc,
    ElemCD, cutlass::layout::RowMajor, 128 / cutlass::sizeof_bits<ElemCD>::value,
    ElemCD, cutlass::layout::RowMajor, 128 / cutlass::sizeof_bits<ElemCD>::value,
    cutlass::epilogue::collective::EpilogueScheduleAuto
  >::CollectiveOp;

using CollectiveMainloop = typename cutlass::gemm::collective::CollectiveBuilder<
    cutlass::arch::Sm90, cutlass::arch::OpClassTensorOp,
    ElemA, cutlass::layout::RowMajor, 128 / cutlass::sizeof_bits<ElemA>::value,
    ElemB, cutlass::layout::ColumnMajor, 128 / cutlass::sizeof_bits<ElemB>::value,
    Acc,
    TileShape, ClusterShape,
    cutlass::gemm::collective::StageCountAutoCarveout<static_cast<int>(sizeof(typename CollectiveEpilogue::SharedStorage))>,
    cutlass::gemm::collective::KernelScheduleAuto
  >::CollectiveOp;

using GemmKernel = cutlass::gemm::kernel::GemmUniversal<
    cute::Shape<int,int,int,int>,
    CollectiveMainloop,
    CollectiveEpilogue
>;
using Gemm = cutlass::gemm::device::GemmUniversalAdapter<GemmKernel>;

// Force the device kernel symbol into the cubin without needing a host main.
auto* _anchor = &cutlass::device_kernel<GemmKernel>;


// ===== COMPILED SASS (sm_90a) =====

	.target	sm_90a

	.elftype	@"ET_EXEC"


//--------------------- .note.nv.tkinfo           --------------------------
	.section	.note.nv.tkinfo,"",@"SHT_NOTE"
	.sectionflags	@"SHF_NOTE_NV_TKINFO"
	.tkinfo
        /*0018*/ 	.word	0x00000002
        /*0030*/ 	.string	""
        /*0030*/ 	.string	"ptxas"
        /*0030*/ 	.string	"Cuda compilation tools, release 13.0, V13.0.88"
        /*0030*/ 	.string	"Build cuda_13.0.r13.0/compiler.36424714_0"
        /*0030*/ 	.string	"-arch sm_90a -m 64 "



//--------------------- .note.nv.cuinfo           --------------------------
	.section	.note.nv.cuinfo,"",@"SHT_NOTE"
	.sectionflags	@"SHF_NOTE_NV_CUINFO"
        /*0018*/ 	.short	0x0002
        /*001a*/ 	.short	0x005a
        /*001c*/ 	.short	0x0082
	.zero		2


//--------------------- .nv.info                  --------------------------
	.section	.nv.info,"",@"SHT_CUDA_INFO"
	.align	4


	//----- nvinfo : EIATTR_REGCOUNT
	.align		4
        /*0000*/ 	.byte	0x04, 0x2f
        /*0002*/ 	.short	(.L_12 - .L_11)
	.align		4
.L_11:
        /*0004*/ 	.word	index@(_ZN7cutlass13device_kernelINS_4gemm6kernel13GemmUniversalIN4cute5tupleIJiiiiEEENS1_10collective13CollectiveMmaINS1_37MainloopSm90TmaGmmaWarpSpecializedFP8ILi9ENS5_IJNS4_1CILi8EEENSA_ILi1EEESC_EEENS1_32KernelTmaWarpSpecializedPingpongEEENS5_IJNSA_ILi64EEENSA_ILi128EEESH_EEENS_12float_e4m3_tENS5_IJlSC_lEEESJ_SK_NS4_8TiledMMAINS4_8MMA_AtomIJNS4_4SM904GMMA31MMA_64x128x32_F32E4M3E4M3_SS_TNILNSO_7ScaleInE1ELSQ_1EEEEEENS4_6LayoutINS5_IJSC_SC_SC_EEENS5_IJNSA_ILi0EEESV_SV_EEEEENS5_IJNS4_10UnderscoreESY_SY_EEEEENS4_13SM90_TMA_LOADENS4_14ComposedLayoutINS4_7SwizzleILi3ELi4ELi3EEENS4_18smem_ptr_flag_bitsILi8EEENST_INS5_IJSB_SH_EEENS5_IJSH_SC_EEEEEEEvNS4_8identityENS4_23SM90_TMA_LOAD_MULTICASTES1A_vS1B_EENS_8epilogue10collective6detail29Sm90TmaWarpSpecializedAdapterINS1F_15DefaultEpilogueISJ_SK_SK_NS1E_6thread17LinearCombinationISJ_Li1EffLNS1J_9ScaleType4KindE0ELNS_15FloatRoundStyleE2ESJ_EENS1_15EpilogueDefaultEEEEEvvEEEEvNT_6ParamsE)
        /*0008*/ 	.word	0x000000a8


	//----- nvinfo : EIATTR_FRAME_SIZE
	.align		4
.L_12:
        /*000c*/ 	.byte	0x04, 0x11
        /*000e*/ 	.short	(.L_14 - .L_13)
	.align		4
.L_13:
        /*0010*/ 	.word	index@(_ZN7cutlass13device_kernelINS_4gemm6kernel13GemmUniversalIN4cute5tupleIJiiiiEEENS1_10collective13CollectiveMmaINS1_37MainloopSm90TmaGmmaWarpSpecializedFP8ILi9ENS5_IJNS4_1CILi8EEENSA_ILi1EEESC_EEENS1_32KernelTmaWarpSpecializedPingpongEEENS5_IJNSA_ILi64EEENSA_ILi128EEESH_EEENS_12float_e4m3_tENS5_IJlSC_lEEESJ_SK_NS4_8TiledMMAINS4_8MMA_AtomIJNS4_4SM904GMMA31MMA_64x128x32_F32E4M3E4M3_SS_TNILNSO_7ScaleInE1ELSQ_1EEEEEENS4_6LayoutINS5_IJSC_SC_SC_EEENS5_IJNSA_ILi0EEESV_SV_EEEEENS5_IJNS4_10UnderscoreESY_SY_EEEEENS4_13SM90_TMA_LOADENS4_14ComposedLayoutINS4_7SwizzleILi3ELi4ELi3EEENS4_18smem_ptr_flag_bitsILi8EEENST_INS5_IJSB_SH_EEENS5_IJSH_SC_EEEEEEEvNS4_8identityENS4_23SM90_TMA_LOAD_MULTICASTES1A_vS1B_EENS_8epilogue10collective6detail29Sm90TmaWarpSpecializedAdapterINS1F_15DefaultEpilogueISJ_SK_SK_NS1E_6thread17LinearCombinationISJ_Li1EffLNS1J_9ScaleType4KindE0ELNS_15FloatRoundStyleE2ESJ_EENS1_15EpilogueDefaultEEEEEvvEEEEvNT_6ParamsE)
        /*0014*/ 	.word	0x00000000


	//----- nvinfo : EIATTR_MIN_STACK_SIZE
	.align		4
.L_14:
        /*0018*/ 	.byte	0x04, 0x12
        /*001a*/ 	.short	(.L_16 - .L_15)
	.align		4
.L_15:
        /*001c*/ 	.word	index@(_ZN7cutlass13device_kernelINS_4gemm6kernel13GemmUniversalIN4cute5tupleIJiiiiEEENS1_10collective13CollectiveMmaINS1_37MainloopSm90TmaGmmaWarpSpecializedFP8ILi9ENS5_IJNS4_1CILi8EEENSA_ILi1EEESC_EEENS1_32KernelTmaWarpSpecializedPingpongEEENS5_IJNSA_ILi64EEENSA_ILi128EEESH_EEENS_12float_e4m3_tENS5_IJlSC_lEEESJ_SK_NS4_8TiledMMAINS4_8MMA_AtomIJNS4_4SM904GMMA31MMA_64x128x32_F32E4M3E4M3_SS_TNILNSO_7ScaleInE1ELSQ_1EEEEEENS4_6LayoutINS5_IJSC_SC_SC_EEENS5_IJNSA_ILi0EEESV_SV_EEEEENS5_IJNS4_10UnderscoreESY_SY_EEEEENS4_13SM90_TMA_LOADENS4_14ComposedLayoutINS4_7SwizzleILi3ELi4ELi3EEENS4_18smem_ptr_flag_bitsILi8EEENST_INS5_IJSB_SH_EEENS5_IJSH_SC_EEEEEEEvNS4_8identityENS4_23SM90_TMA_LOAD_MULTICASTES1A_vS1B_EENS_8epilogue10collective6detail29Sm90TmaWarpSpecializedAdapterINS1F_15DefaultEpilogueISJ_SK_SK_NS1E_6thread17LinearCombinationISJ_Li1EffLNS1J_9ScaleType4KindE0ELNS_15FloatRoundStyleE2ESJ_EENS1_15EpilogueDefaultEEEEEvvEEEEvNT_6ParamsE)
        /*0020*/ 	.word	0x00000000
.L_16:


//--------------------- .nv.compat                --------------------------
	.section	.nv.compat,"",@"SHT_CUDA_COMPAT_INFO"
	.align	4
        /*0000*/ 	.byte	0x02, 0x09, 0x01, 0x00, 0x02, 0x02, 0x04, 0x00, 0x02, 0x05, 0x05, 0x00, 0x03, 0x07, 0x01, 0x01
        /*0010*/ 	.byte	0x02, 0x03, 0x01, 0x00, 0x02, 0x06, 0x01, 0x00, 0x04, 0x0b, 0x08, 0x00, 0x00, 0x00, 0x00, 0x00
        /*0020*/ 	.byte	0x00, 0x00, 0x00, 0x00


//--------------------- .nv.info._ZN7cutlass13device_kernelINS_4gemm6kernel13GemmUniversalIN4cute5tupleIJiiiiEEENS1_10collective13CollectiveMmaINS1_37MainloopSm90TmaGmmaWarpSpecializedFP8ILi9ENS5_IJNS4_1CILi8EEENSA_ILi1EEESC_EEENS1_32KernelTmaWarpSpecializedPingpongEEENS5_IJNSA_ILi64EEENSA_ILi128EEESH_EEENS_12float_e4m3_tENS5_IJlSC_lEEESJ_SK_NS4_8TiledMMAINS4_8MMA_AtomIJNS4_4SM904GMMA31MMA_64x128x32_F32E4M3E4M3_SS_TNILNSO_7ScaleInE1ELSQ_1EEEEEENS4_6LayoutINS5_IJSC_SC_SC_EEENS5_IJNSA_ILi0EEESV_SV_EEEEENS5_IJNS4_10UnderscoreESY_SY_EEEEENS4_13SM90_TMA_LOADENS4_14ComposedLayoutINS4_7SwizzleILi3ELi4ELi3EEENS4_18smem_ptr_flag_bitsILi8EEENST_INS5_IJSB_SH_EEENS5_IJSH_SC_EEEEEEEvNS4_8identityENS4_23SM90_TMA_LOAD_MULTICASTES1A_vS1B_EENS_8epilogue10collective6detail29Sm90TmaWarpSpecializedAdapterINS1F_15DefaultEpilogueISJ_SK_SK_NS1E_6thread17LinearCombinationISJ_Li1EffLNS1J_9ScaleType4KindE0ELNS_15FloatRoundStyleE2ESJ_EENS1_15EpilogueDefaultEEEEEvvEEEEvNT_6ParamsE --------------------------
	.section	.nv.info._ZN7cutlass13device_kernelINS_4gemm6kernel13GemmUniversalIN4cute5tupleIJiiiiEEENS1_10collective13CollectiveMmaINS1_37MainloopSm90TmaGmmaWarpSpecializedFP8ILi9ENS5_IJNS4_1CILi8EEENSA_ILi1EEESC_EEENS1_32KernelTmaWarpSpecializedPingpongEEENS5_IJNSA_ILi64EEENSA_ILi128EEESH_EEENS_12float_e4m3_tENS5_IJlSC_lEEESJ_SK_NS4_8TiledMMAINS4_8MMA_AtomIJNS4_4SM904GMMA31MMA_64x128x32_F32E4M3E4M3_SS_TNILNSO_7ScaleInE1ELSQ_1EEEEEENS4_6LayoutINS5_IJSC_SC_SC_EEENS5_IJNSA_ILi0EEESV_SV_EEEEENS5_IJNS4_10UnderscoreESY_SY_EEEEENS4_13SM90_TMA_LOADENS4_14ComposedLayoutINS4_7SwizzleILi3ELi4ELi3EEENS4_18smem_ptr_flag_bitsILi8EEENST_INS5_IJSB_SH_EEENS5_IJSH_SC_EEEEEEEvNS4_8identityENS4_23SM90_TMA_LOAD_MULTICASTES1A_vS1B_EENS_8epilogue10collective6detail29Sm90TmaWarpSpecializedAdapterINS1F_15DefaultEpilogueISJ_SK_SK_NS1E_6thread17LinearCombinationISJ_Li1EffLNS1J_9ScaleType4KindE0ELNS_15FloatRoundStyleE2ESJ_EENS1_15EpilogueDefaultEEEEEvvEEEEvNT_6ParamsE,"",@"SHT_CUDA_INFO"
	.sectionflags	@""
	.align	4


	//----- nvinfo : EIATTR_CUDA_API_VERSION
	.align		4
        /*0000*/ 	.byte	0x04, 0x37
        /*0002*/ 	.short	(.L_18 - .L_17)
.L_17:
        /*0004*/ 	.word	0x00000082


	//----- nvinfo : EIATTR_KPARAM_INFO
	.align		4
.L_18:
        /*0008*/ 	.byte	0x04, 0x17
        /*000a*/ 	.short	(.L_20 - .L_19)
.L_19:
        /*000c*/ 	.word	0x00000000
        /*0010*/ 	.short	0x0000
        /*0012*/ 	.short	0x0070
        /*0014*/ 	.byte	0x00, 0xf0, 0x01, 0x10


	//----- nvinfo : EIATTR_SPARSE_MMA_MASK
	.align		4
.L_20:
        /*0018*/ 	.byte	0x03, 0x50
        /*001a*/ 	.short	0x0000


	//----- nvinfo : EIATTR_MAXREG_COUNT
	.align		4
        /*001c*/ 	.byte	0x03, 0x1b
        /*001e*/ 	.short	0x00a8


	//----- nvinfo : EIATTR_NUM_BARRIERS
	.align		4
        /*0020*/ 	.byte	0x02, 0x4c
        /*0022*/ 	.byte	0x01
	.zero		1


	//----- nvinfo : EIATTR_MERCURY_ISA_VERSION
	.align		4
        /*0024*/ 	.byte	0x03, 0x5f
        /*0026*/ 	.short	0x0101


	//----- nvinfo : EIATTR_INT_WARP_WIDE_INSTR_OFFSETS
	.align		4
        /*0028*/ 	.byte	0x04, 0x31
        /*002a*/ 	.short	(.L_22 - .L_21)


	//   ....[0]....
.L_21:
        /*002c*/ 	.word	0x00000620


	//   ....[1]....
        /*0030*/ 	.word	0x00000650


	//   ....[2]....
        /*0034*/ 	.word	0x000006e0


	//   ....[3]....
        /*0038*/ 	.word	0x000007a0


	//   ....[4]....
        /*003c*/ 	.word	0x000007c0


	//   ....[5]....
        /*0040*/ 	.word	0x000007d0


	//   ....[6]....
        /*0044*/ 	.word	0x00000860


	//   ....[7]....
        /*0048*/ 	.word	0x000008b0


	//   ....[8]....
        /*004c*/ 	.word	0x00003360


	//----- nvinfo : EIATTR_COOP_GROUP_MASK_REGIDS
	.align		4
.L_22:
        /*0050*/ 	.byte	0x04, 0x29
        /*0052*/ 	.short	(.L_24 - .L_23)


	//   ....[0]....
.L_23:
        /*0054*/ 	.word	0xffffffff


	//   ....[1]....
        /*0058*/ 	.word	0xffffffff


	//   ....[2]....
        /*005c*/ 	.word	0xffffffff


	//   ....[3]....
        /*0060*/ 	.word	0xffffffff


	//   ....[4]....
        /*0064*/ 	.word	0xffffffff


	//   ....[5]....
        /*0068*/ 	.word	0xffffffff


	//   ....[6]....
        /*006c*/ 	.word	0xffffffff


	//----- nvinfo : EIATTR_COOP_GROUP_INSTR_OFFSETS
	.align		4
.L_24:
        /*0070*/ 	.byte	0x04, 0x28
        /*0072*/ 	.short	(.L_26 - .L_25)


	//   ....[0]....
.L_25:
        /*0074*/ 	.word	0x00000060


	//   ....[1]....
        /*0078*/ 	.word	0x00000070


	//   ....[2]....
        /*007c*/ 	.word	0x00000130


	//   ....[3]....
        /*0080*/ 	.word	0x000003d0


	//   ....[4]....
        /*0084*/ 	.word	0x00000410


	//   ....[5]....
        /*0088*/ 	.word	0x00000680


	//   ....[6]....
        /*008c*/ 	.word	0x00000a20


	//----- nvinfo : EIATTR_REG_RECONFIG
	.align		4
.L_26:
        /*0090*/ 	.byte	0x01, 0x54
	.zero		2


	//----- nvinfo : EIATTR_MBARRIER_INSTR_OFFSETS
	.align		4
        /*0094*/ 	.byte	0x04, 0x39
        /*0096*/ 	.short	(.L_28 - .L_27)


	//   ....[0]....
.L_27:
        /*0098*/ 	.word	0x00000280
        /*009c*/ 	.word	0x000000ff
        /*00a0*/ 	.word	0x00000000
        /*00a4*/ 	.short	0x0100
        /*00a6*/ 	.byte	0x08
	.zero		1


	//   ....[1]....
        /*00a8*/ 	.word	0x00000290
        /*00ac*/ 	.word	0x000000ff
        /*00b0*/ 	.word	0x00000048
        /*00b4*/ 	.short	0x0100
        /*00b6*/ 	.byte	0x08
	.zero		1


	//   ....[2]....
        /*00b8*/ 	.word	0x000002a0
        /*00bc*/ 	.word	0x000000ff
        /*00c0*/ 	.word	0x00000008
        /*00c4*/ 	.short	0x0100
        /*00c6*/ 	.byte	0x08
	.zero		1


	//   ....[3]....
        /*00c8*/ 	.word	0x000002b0
        /*00cc*/ 	.word	0x000000ff
        /*00d0*/ 	.word	0x00000050
        /*00d4*/ 	.short	0x0100
        /*00d6*/ 	.byte	0x08
	.zero		1


	//   ....[4]....
        /*00d8*/ 	.word	0x000002c0
        /*00dc*/ 	.word	0x000000ff
        /*00e0*/ 	.word	0x00000010
        /*00e4*/ 	.short	0x0100
        /*00e6*/ 	.byte	0x08
	.zero		1


	//   ....[5]....
        /*00e8*/ 	.word	0x000002d0
        /*00ec*/ 	.word	0x000000ff
        /*00f0*/ 	.word	0x00000058
        /*00f4*/ 	.short	0x0100
        /*00f6*/ 	.byte	0x08
	.zero		1


	//   ....[6]....
        /*00f8*/ 	.word	0x000002e0
        /*00fc*/ 	.word	0x000000ff
        /*0100*/ 	.word	0x00000018
        /*0104*/ 	.short	0x0100
        /*0106*/ 	.byte	0x08
	.zero		1


	//   ....[7]....
        /*0108*/ 	.word	0x000002f0
        /*010c*/ 	.word	0x000000ff
        /*0110*/ 	.word	0x00000060
        /*0114*/ 	.short	0x0100
        /*0116*/ 	.byte	0x08
	.zero		1


	//   ....[8]....
        /*0118*/ 	.word	0x00000300
        /*011c*/ 	.word	0x000000ff
        /*0120*/ 	.word	0x00000020
        /*0124*/ 	.short	0x0100
        /*0126*/ 	.byte	0x08
	.zero		1


	//   ....[9]....
        /*0128*/ 	.word	0x00000310
        /*012c*/ 	.word	0x000000ff
        /*0130*/ 	.word	0x00000068
        /*0134*/ 	.short	0x0100
        /*0136*/ 	.byte	0x08
	.zero		1


	//   ....[10]....
        /*0138*/ 	.word	0x00000320
        /*013c*/ 	.word	0x000000ff
        /*0140*/ 	.word	0x00000028
        /*0144*/ 	.short	0x0100
        /*0146*/ 	.byte	0x08
	.zero		1


	//   ....[11]....
        /*0148*/ 	.word	0x00000330
        /*014c*/ 	.word	0x000000ff
        /*0150*/ 	.word	0x00000070
        /*0154*/ 	.short	0x0100
        /*0156*/ 	.byte	0x08
	.zero		1


	//   ....[12]....
        /*0158*/ 	.word	0x00000340
        /*015c*/ 	.word	0x000000ff
        /*0160*/ 	.word	0x00000030
        /*0164*/ 	.short	0x0100
        /*0166*/ 	.byte	0x08
	.zero		1


	//   ....[13]....
        /*0168*/ 	.word	0x00000350
        /*016c*/ 	.word	0x000000ff
        /*0170*/ 	.word	0x00000078
        /*0174*/ 	.short	0x0100
        /*0176*/ 	.byte	0x08
	.zero		1


	//   ....[14]....
        /*0178*/ 	.word	0x00000360
        /*017c*/ 	.word	0x000000ff
        /*0180*/ 	.word	0x00000038
        /*0184*/ 	.short	0x0100
        /*0186*/ 	.byte	0x08
	.zero		1


	//   ....[15]....
        /*0188*/ 	.word	0x00000370
        /*018c*/ 	.word	0x000000ff
        /*0190*/ 	.word	0x00000080
        /*0194*/ 	.short	0x0100
        /*0196*/ 	.byte	0x08
	.zero		1


	//   ....[16]....
        /*0198*/ 	.word	0x00000380
        /*019c*/ 	.word	0x000000ff
        /*01a0*/ 	.word	0x00000040
        /*01a4*/ 	.short	0x0100
        /*01a6*/ 	.byte	0x08
	.zero		1


	//   ....[17]....
        /*01a8*/ 	.word	0x00000390
        /*01ac*/ 	.word	0x000000ff
        /*01b0*/ 	.word	0x00000088
        /*01b4*/ 	.short	0x0100
        /*01b6*/ 	.byte	0x08
	.zero		1


	//   ....[18]....
        /*01b8*/ 	.word	0x000008f0
        /*01bc*/ 	.word	0x000000ff
        /*01c0*/ 	.word	0x000000c0
        /*01c4*/ 	.short	0x0100
        /*01c6*/ 	.byte	0x08
	.zero		1


	//   ....[19]....
        /*01c8*/ 	.word	0x00000980
        /*01cc*/ 	.word	0x000000ff
        /*01d0*/ 	.word	0x000000c8
        /*01d4*/ 	.short	0x0100
        /*01d6*/ 	.byte	0x08
	.zero		1


	//   ....[20]....
        /*01d8*/ 	.word	0x000009a0
        /*01dc*/ 	.word	0x000000ff
        /*01e0*/ 	.word	0x000000a0
        /*01e4*/ 	.short	0x0100
        /*01e6*/ 	.byte	0x09
	.zero		1


	//   ....[21]....
        /*01e8*/ 	.word	0x000009b0
        /*01ec*/ 	.word	0x000000ff
        /*01f0*/ 	.word	0x000000a8
        /*01f4*/ 	.short	0x0100
        /*01f6*/ 	.byte	0x09
	.zero		1


	//   ....[22]....
        /*01f8*/ 	.word	0x000009c0
        /*01fc*/ 	.word	0x000000ff
        /*0200*/ 	.word	0x000000b0
        /*0204*/ 	.short	0x0100
        /*0206*/ 	.byte	0x09
	.zero		1


	//   ....[23]....
        /*0208*/ 	.word	0x000009d0
        /*020c*/ 	.word	0x000000ff
        /*0210*/ 	.word	0x000000b8
        /*0214*/ 	.short	0x0100
        /*0216*/ 	.byte	0x09
	.zero		1


	//   ....[24]....
        /*0218*/ 	.word	0x00001730
        /*021c*/ 	.word	0x000000ff
        /*0220*/ 	.word	0xfffffff8
        /*0224*/ 	.short	0x010a
        /*0226*/ 	.byte	0x0b
	.zero		1


	//   ....[25]....
        /*0228*/ 	.word	0x00001c10
        /*022c*/ 	.word	0x000000ff
        /*0230*/ 	.word	0x00000000
        /*0234*/ 	.short	0x010a
        /*0236*/ 	.byte	0x06
	.zero		1


	//   ....[26]....
        /*0238*/ 	.word	0x00001c50
        /*023c*/ 	.word	0x000000ff
        /*0240*/ 	.word	0x00000000
        /*0244*/ 	.short	0x010a
        /*0246*/ 	.byte	0x06
	.zero		1


	//   ....[27]....
        /*0248*/ 	.word	0x00002610
        /*024c*/ 	.word	0x000000ff
        /*0250*/ 	.word	0x00000000
        /*0254*/ 	.short	0x010a
        /*0256*/ 	.byte	0x10
	.zero		1


	//   ....[28]....
        /*0258*/ 	.word	0x00002650
        /*025c*/ 	.word	0x000000ff
        /*0260*/ 	.word	0x00000000
        /*0264*/ 	.short	0x010a
        /*0266*/ 	.byte	0x10
	.zero		1


	//   ....[29]....
        /*0268*/ 	.word	0x00002d70
        /*026c*/ 	.word	0x00000015
        /*0270*/ 	.word	0x00000000
        /*0274*/ 	.short	0x0101
        /*0276*/ 	.byte	0x3f
	.zero		1


	//   ....[30]....
        /*0278*/ 	.word	0x000032f0
        /*027c*/ 	.word	0x00000013
        /*0280*/ 	.word	0x00000000
        /*0284*/ 	.short	0x0101
        /*0286*/ 	.byte	0x16
	.zero		1


	//   ....[31]....
        /*0288*/ 	.word	0x00003400
        /*028c*/ 	.word	0x00000013
        /*0290*/ 	.word	0x00000000
        /*0294*/ 	.short	0x0101
        /*0296*/ 	.byte	0x3f
	.zero		1


	//   ....[32]....
        /*0298*/ 	.word	0x000034c0
        /*029c*/ 	.word	0x000000ff
        /*02a0*/ 	.word	0x00000008
        /*02a4*/ 	.short	0x010a
        /*02a6*/ 	.byte	0x0b
	.zero		1


	//   ....[33]....
        /*02a8*/ 	.word	0x00007d60
        /*02ac*/ 	.word	0x00000004
        /*02b0*/ 	.word	0x00000000
        /*02b4*/ 	.short	0x0101
        /*02b6*/ 	.byte	0x16
	.zero		1


	//   ....[34]....
        /*02b8*/ 	.word	0x00008690
        /*02bc*/ 	.word	0x00000015
        /*02c0*/ 	.word	0x00000048
        /*02c4*/ 	.short	0x010a
        /*02c6*/ 	.byte	0x3f
	.zero		1


	//   ....[35]....
        /*02c8*/ 	.word	0x00008a20
        /*02cc*/ 	.word	0x0000000a
        /*02d0*/ 	.word	0x000000c8
        /*02d4*/ 	.short	0x0101
        /*02d6*/ 	.byte	0x3f
	.zero		1


	//   ....[36]....
        /*02d8*/ 	.word	0x00009190
        /*02dc*/ 	.word	0x00000005
        /*02e0*/ 	.word	0x00000000
        /*02e4*/ 	.short	0x010a
        /*02e6*/ 	.byte	0x3f
	.zero		1


	//   ....[37]....
        /*02e8*/ 	.word	0x00009210
        /*02ec*/ 	.word	0x00000007
        /*02f0*/ 	.word	0x00000000
        /*02f4*/ 	.short	0x010a
        /*02f6*/ 	.byte	0x3f
	.zero		1


	//   ....[38]....
        /*02f8*/ 	.word	0x000092a0
        /*02fc*/ 	.word	0x00000006
        /*0300*/ 	.word	0x00000000
        /*0304*/ 	.short	0x010a
        /*0306*/ 	.byte	0x3f
	.zero		1


	//   ....[39]....
        /*0308*/ 	.word	0x00009330
        /*030c*/ 	.word	0x00000009
        /*0310*/ 	.word	0x00000000
        /*0314*/ 	.short	0x010a
        /*0316*/ 	.byte	0x3f
	.zero		1


	//   ....[40]....
        /*0318*/ 	.word	0x000093c0
        /*031c*/ 	.word	0x00000006
        /*0320*/ 	.word	0x00000000
        /*0324*/ 	.short	0x010a
        /*0326*/ 	.byte	0x3f
	.zero		1


	//   ....[41]....
        /*0328*/ 	.word	0x00009450
        /*032c*/ 	.word	0x00000009
        /*0330*/ 	.word	0x00000000
        /*0334*/ 	.short	0x010a
        /*0336*/ 	.byte	0x3f
	.zero		1


	//   ....[42]....
        /*0338*/ 	.word	0x000094e0
        /*033c*/ 	.word	0x00000008
        /*0340*/ 	.word	0x00000000
        /*0344*/ 	.short	0x010a
        /*0346*/ 	.byte	0x3f
	.zero		1


	//   ....[43]....
        /*0348*/ 	.word	0x00009570
        /*034c*/ 	.word	0x0000000b
        /*0350*/ 	.word	0x00000000
        /*0354*/ 	.short	0x010a
        /*0356*/ 	.byte	0x3f
	.zero		1


	//   ....[44]....
        /*0358*/ 	.word	0x00009600
        /*035c*/ 	.word	0x00000003
        /*0360*/ 	.word	0x00000000
        /*0364*/ 	.short	0x010a
        /*0366*/ 	.byte	0x3f
	.zero		1


	//   ....[45]....
        /*0368*/ 	.word	0x00009670
        /*036c*/ 	.word	0x00000013
        /*0370*/ 	.word	0xfffffff8
        /*0374*/ 	.short	0x010a
        /*0376*/ 	.byte	0x3f
	.zero		1


	//   ....[46]....
        /*0378*/ 	.word	0x000096d0
        /*037c*/ 	.word	0x00000013
        /*0380*/ 	.word	0x00000000
        /*0384*/ 	.short	0x010a
        /*0386*/ 	.byte	0x3f
	.zero		1


	//   ....[47]....
        /*0388*/ 	.word	0x00009730
        /*038c*/ 	.word	0x00000015
        /*0390*/ 	.word	0x00000000
        /*0394*/ 	.short	0x010a
        /*0396*/ 	.byte	0x3f
	.zero		1


	//   ....[48]....
        /*0398*/ 	.word	0x00009790
        /*039c*/ 	.word	0x00000013
        /*03a0*/ 	.word	0x00000008
        /*03a4*/ 	.short	0x010a
        /*03a6*/ 	.byte	0x3f
	.zero		1


	//   ....[49]....
        /*03a8*/ 	.word	0x00009860
        /*03ac*/ 	.word	0x00000015
        /*03b0*/ 	.word	0x00000048
        /*03b4*/ 	.short	0x010a
        /*03b6*/ 	.byte	0x3f
	.zero		1


	//   ....[50]....
        /*03b8*/ 	.word	0x00009940
        /*03bc*/ 	.word	0x00000005
        /*03c0*/ 	.word	0x00000000
        /*03c4*/ 	.short	0x010a
        /*03c6*/ 	.byte	0x3f
	.zero		1


	//   ....[51]....
        /*03c8*/ 	.word	0x00009990
        /*03cc*/ 	.word	0x00000007
        /*03d0*/ 	.word	0x00000000
        /*03d4*/ 	.short	0x010a
        /*03d6*/ 	.byte	0x3f
	.zero		1


	//   ....[52]....
        /*03d8*/ 	.word	0x000099e0
        /*03dc*/ 	.word	0x00000006
        /*03e0*/ 	.word	0x00000000
        /*03e4*/ 	.short	0x010a
        /*03e6*/ 	.byte	0x3f
	.zero		1


	//   ....[53]....
        /*03e8*/ 	.word	0x00009a30
        /*03ec*/ 	.word	0x00000009
        /*03f0*/ 	.word	0x00000000
        /*03f4*/ 	.short	0x010a
        /*03f6*/ 	.byte	0x3f
	.zero		1


	//   ....[54]....
        /*03f8*/ 	.word	0x00009a80
        /*03fc*/ 	.word	0x00000006
        /*0400*/ 	.word	0x00000000
        /*0404*/ 	.short	0x010a
        /*0406*/ 	.byte	0x3f
	.zero		1


	//   ....[55]....
        /*0408*/ 	.word	0x00009ad0
        /*040c*/ 	.word	0x00000009
        /*0410*/ 	.word	0x00000000
        /*0414*/ 	.short	0x010a
        /*0416*/ 	.byte	0x3f
	.zero		1


	//   ....[56]....
        /*0418*/ 	.word	0x00009b20
        /*041c*/ 	.word	0x00000008
        /*0420*/ 	.word	0x00000000
        /*0424*/ 	.short	0x010a
        /*0426*/ 	.byte	0x3f
	.zero		1


	//   ....[57]....
        /*0428*/ 	.word	0x00009b70
        /*042c*/ 	.word	0x0000000b
        /*0430*/ 	.word	0x00000000
        /*0434*/ 	.short	0x010a
        /*0436*/ 	.byte	0x3f
	.zero		1


	//----- nvinfo : EIATTR_NUM_MBARRIERS
	.align		4
.L_28:
        /*0438*/ 	.byte	0x03, 0x38
        /*043a*/ 	.short	0x0018


	//----- nvinfo : EIATTR_EXIT_INSTR_OFFSETS
	.align		4
        /*043c*/ 	.byte	0x04, 0x1c
        /*043e*/ 	.short	(.L_30 - .L_29)


	//   ....[0]....
.L_29:
        /*0440*/ 	.word	0x00001470


	//   ....[1]....
        /*0444*/ 	.word	0x000014d0


	//   ....[2]....
        /*0448*/ 	.word	0x00008370


	//   ....[3]....
        /*044c*/ 	.word	0x000083a0


	//   ....[4]....
        /*0450*/ 	.word	0x00009650


	//----- nvinfo : EIATTR_MAX_THREADS
	.align		4
.L_30:
        /*0454*/ 	.byte	0x04, 0x05
        /*0456*/ 	.short	(.L_32 - .L_31)
.L_31:
        /*0458*/ 	.word	0x00000180
        /*045c*/ 	.word	0x00000001
        /*0460*/ 	.word	0x00000001


	//----- nvinfo : EIATTR_CRS_STACK_SIZE
	.align		4
.L_32:
        /*0464*/ 	.byte	0x04, 0x1e
        /*0466*/ 	.short	(.L_34 - .L_33)
.L_33:
        /*0468*/ 	.word	0x00000000


	//----- nvinfo : EIATTR_CBANK_PARAM_SIZE
	.align		4
.L_34:
        /*046c*/ 	.byte	0x03, 0x19
        /*046e*/ 	.short	0x0470


	//----- nvinfo : EIATTR_PARAM_CBANK
	.align		4
        /*0470*/ 	.byte	0x04, 0x0a
        /*0472*/ 	.short	(.L_36 - .L_35)
	.align		4
.L_35:
        /*0474*/ 	.word	index@(.nv.constant0._ZN7cutlass13device_kernelINS_4gemm6kernel13GemmUniversalIN4cute5tupleIJiiiiEEENS1_10collective13CollectiveMmaINS1_37MainloopSm90TmaGmmaWarpSpecializedFP8ILi9ENS5_IJNS4_1CILi8EEENSA_ILi1EEESC_EEENS1_32KernelTmaWarpSpecializedPingpongEEENS5_IJNSA_ILi64EEENSA_ILi128EEESH_EEENS_12float_e4m3_tENS5_IJlSC_lEEESJ_SK_NS4_8TiledMMAINS4_8MMA_AtomIJNS4_4SM904GMMA31MMA_64x128x32_F32E4M3E4M3_SS_TNILNSO_7ScaleInE1ELSQ_1EEEEEENS4_6LayoutINS5_IJSC_SC_SC_EEENS5_IJNSA_ILi0EEESV_SV_EEEEENS5_IJNS4_10UnderscoreESY_SY_EEEEENS4_13SM90_TMA_LOADENS4_14ComposedLayoutINS4_7SwizzleILi3ELi4ELi3EEENS4_18smem_ptr_flag_bitsILi8EEENST_INS5_IJSB_SH_EEENS5_IJSH_SC_EEEEEEEvNS4_8identityENS4_23SM90_TMA_LOAD_MULTICASTES1A_vS1B_EENS_8epilogue10collective6detail29Sm90TmaWarpSpecializedAdapterINS1F_15DefaultEpilogueISJ_SK_SK_NS1E_6thread17LinearCombinationISJ_Li1EffLNS1J_9ScaleType4KindE0ELNS_15FloatRoundStyleE2ESJ_EENS1_15EpilogueDefaultEEEEEvvEEEEvNT_6ParamsE)
        /*0478*/ 	.short	0x0210
        /*047a*/ 	.short	0x0470


	//----- nvinfo : EIATTR_SW_WAR
	.align		4
.L_36:
        /*047c*/ 	.byte	0x04, 0x36
        /*047e*/ 	.short	(.L_38 - .L_37)
.L_37:
        /*0480*/ 	.word	0x00000008
.L_38:


//--------------------- .nv.callgraph             --------------------------
	.section	.nv.callgraph,"",@"SHT_CUDA_CALLGRAPH"
	.align	4
	.sectionentsize	8
	.align		4
        /*0000*/ 	.word	0x00000000
	.align		4
        /*0004*/ 	.word	0xffffffff
	.align		4
        /*0008*/ 	.word	0x00000000
	.align		4
        /*000c*/ 	.word	0xfffffffe
	.align		4
        /*0010*/ 	.word	0x00000000
	.align		4
        /*0014*/ 	.word	0xfffffffd
	.align		4
        /*0018*/ 	.word	0x00000000
	.align		4
        /*001c*/ 	.word	0xfffffffc


//--------------------- .nv.constant4             --------------------------
	.section	.nv.constant4,"a",@progbits
	.align	8
	.align		8
.nv.constant4:
        /*0000*/ 	.dword	_ZN40_INTERNAL_6e697926_4_k_cu_0940ab7a_282044cuda3std3__45__cpo5beginE
	.align		8
        /*0008*/ 	.dword	_ZN40_INTERNAL_6e697926_4_k_cu_0940ab7a_282044cuda3std3__45__cpo3endE
	.align		8
        /*0010*/ 	.dword	_ZN40_INTERNAL_6e697926_4_k_cu_0940ab7a_282044cuda3std3__45__cpo6cbeginE
	.align		8
        /*0018*/ 	.dword	_ZN40_INTERNAL_6e697926_4_k_cu_0940ab7a_282044cuda3std3__45__cpo4cendE
	.align		8
        /*0020*/ 	.dword	_ZN40_INTERNAL_6e697926_4_k_cu_0940ab7a_282044cuda3std3__442_GLOBAL__N__6e697926_4_k_cu_0940ab7a_282046ignoreE
	.align		8
        /*0028*/ 	.dword	_ZN40_INTERNAL_6e697926_4_k_cu_0940ab7a_282044cuda3std3__419piecewise_constructE
	.align		8
        /*0030*/ 	.dword	_ZN40_INTERNAL_6e697926_4_k_cu_0940ab7a_282044cuda3std3__48in_placeE
	.align		8
        /*0038*/ 	.dword	_ZN40_INTERNAL_6e697926_4_k_cu_0940ab7a_282044cuda3std6ranges3__45__cpo4swapE
	.align		8
        /*0040*/ 	.dword	_ZN40_INTERNAL_6e697926_4_k_cu_0940ab7a_282044cuda3std6ranges3__45__cpo9iter_moveE
	.align		8
        /*0048*/ 	.dword	_ZN40_INTERNAL_6e697926_4_k_cu_0940ab7a_282044cute7productE
	.align		8
        /*0050*/ 	.dword	_ZN40_INTERNAL_6e697926_4_k_cu_0940ab7a_282044cute1_E


//--------------------- .text._ZN7cutlass13device_kernelINS_4gemm6kernel13GemmUniversalIN4cute5tupleIJiiiiEEENS1_10collective13CollectiveMmaINS1_37MainloopSm90TmaGmmaWarpSpecializedFP8ILi9ENS5_IJNS4_1CILi8EEENSA_ILi1EEESC_EEENS1_32KernelTmaWarpSpecializedPingpongEEENS5_IJNSA_ILi64EEENSA_ILi128EEESH_EEENS_12float_e4m3_tENS5_IJlSC_lEEESJ_SK_NS4_8TiledMMAINS4_8MMA_AtomIJNS4_4SM904GMMA31MMA_64x128x32_F32E4M3E4M3_SS_TNILNSO_7ScaleInE1ELSQ_1EEEEEENS4_6LayoutINS5_IJSC_SC_SC_EEENS5_IJNSA_ILi0EEESV_SV_EEEEENS5_IJNS4_10UnderscoreESY_SY_EEEEENS4_13SM90_TMA_LOADENS4_14ComposedLayoutINS4_7SwizzleILi3ELi4ELi3EEENS4_18smem_ptr_flag_bitsILi8EEENST_INS5_IJSB_SH_EEENS5_IJSH_SC_EEEEEEEvNS4_8identityENS4_23SM90_TMA_LOAD_MULTICASTES1A_vS1B_EENS_8epilogue10collective6detail29Sm90TmaWarpSpecializedAdapterINS1F_15DefaultEpilogueISJ_SK_SK_NS1E_6thread17LinearCombinationISJ_Li1EffLNS1J_9ScaleType4KindE0ELNS_15FloatRoundStyleE2ESJ_EENS1_15EpilogueDefaultEEEEEvvEEEEvNT_6ParamsE --------------------------
	.section	.text._ZN7cutlass13device_kernelINS_4gemm6kernel13GemmUniversalIN4cute5tupleIJiiiiEEENS1_10collective13CollectiveMmaINS1_37MainloopSm90TmaGmmaWarpSpecializedFP8ILi9ENS5_IJNS4_1CILi8EEENSA_ILi1EEESC_EEENS1_32KernelTmaWarpSpecializedPingpongEEENS5_IJNSA_ILi64EEENSA_ILi128EEESH_EEENS_12float_e4m3_tENS5_IJlSC_lEEESJ_SK_NS4_8TiledMMAINS4_8MMA_AtomIJNS4_4SM904GMMA31MMA_64x128x32_F32E4M3E4M3_SS_TNILNSO_7ScaleInE1ELSQ_1EEEEEENS4_6LayoutINS5_IJSC_SC_SC_EEENS5_IJNSA_ILi0EEESV_SV_EEEEENS5_IJNS4_10UnderscoreESY_SY_EEEEENS4_13SM90_TMA_LOADENS4_14ComposedLayoutINS4_7SwizzleILi3ELi4ELi3EEENS4_18smem_ptr_flag_bitsILi8EEENST_INS5_IJSB_SH_EEENS5_IJSH_SC_EEEEEEEvNS4_8identityENS4_23SM90_TMA_LOAD_MULTICASTES1A_vS1B_EENS_8epilogue10collective6detail29Sm90TmaWarpSpecializedAdapterINS1F_15DefaultEpilogueISJ_SK_SK_NS1E_6thread17LinearCombinationISJ_Li1EffLNS1J_9ScaleType4KindE0ELNS_15FloatRoundStyleE2ESJ_EENS1_15EpilogueDefaultEEEEEvvEEEEvNT_6ParamsE,"ax",@progbits
	.align	128
.text._ZN7cutlass13device_kernelINS_4gemm6kernel13GemmUniversalIN4cute5tupleIJiiiiEEENS1_10collective13CollectiveMmaINS1_37MainloopSm90TmaGmmaWarpSpecializedFP8ILi9ENS5_IJNS4_1CILi8EEENSA_ILi1EEESC_EEENS1_32KernelTmaWarpSpecializedPingpongEEENS5_IJNSA_ILi64EEENSA_ILi128EEESH_EEENS_12float_e4m3_tENS5_IJlSC_lEEESJ_SK_NS4_8TiledMMAINS4_8MMA_AtomIJNS4_4SM904GMMA31MMA_64x128x32_F32E4M3E4M3_SS_TNILNSO_7ScaleInE1ELSQ_1EEEEEENS4_6LayoutINS5_IJSC_SC_SC_EEENS5_IJNSA_ILi0EEESV_SV_EEEEENS5_IJNS4_10UnderscoreESY_SY_EEEEENS4_13SM90_TMA_LOADENS4_14ComposedLayoutINS4_7SwizzleILi3ELi4ELi3EEENS4_18smem_ptr_flag_bitsILi8EEENST_INS5_IJSB_SH_EEENS5_IJSH_SC_EEEEEEEvNS4_8identityENS4_23SM90_TMA_LOAD_MULTICASTES1A_vS1B_EENS_8epilogue10collective6detail29Sm90TmaWarpSpecializedAdapterINS1F_15DefaultEpilogueISJ_SK_SK_NS1E_6thread17LinearCombinationISJ_Li1EffLNS1J_9ScaleType4KindE0ELNS_15FloatRoundStyleE2ESJ_EENS1_15EpilogueDefaultEEEEEvvEEEEvNT_6ParamsE:
        .type           _ZN7cutlass13device_kernelINS_4gemm6kernel13GemmUniversalIN4cute5tupleIJiiiiEEENS1_10collective13CollectiveMmaINS1_37MainloopSm90TmaGmmaWarpSpecializedFP8ILi9ENS5_IJNS4_1CILi8EEENSA_ILi1EEESC_EEENS1_32KernelTmaWarpSpecializedPingpongEEENS5_IJNSA_ILi64EEENSA_ILi128EEESH_EEENS_12float_e4m3_tENS5_IJlSC_lEEESJ_SK_NS4_8TiledMMAINS4_8MMA_AtomIJNS4_4SM904GMMA31MMA_64x128x32_F32E4M3E4M3_SS_TNILNSO_7ScaleInE1ELSQ_1EEEEEENS4_6LayoutINS5_IJSC_SC_SC_EEENS5_IJNSA_ILi0EEESV_SV_EEEEENS5_IJNS4_10UnderscoreESY_SY_EEEEENS4_13SM90_TMA_LOADENS4_14ComposedLayoutINS4_7SwizzleILi3ELi4ELi3EEENS4_18smem_ptr_flag_bitsILi8EEENST_INS5_IJSB_SH_EEENS5_IJSH_SC_EEEEEEEvNS4_8identityENS4_23SM90_TMA_LOAD_MULTICASTES1A_vS1B_EENS_8epilogue10collective6detail29Sm90TmaWarpSpecializedAdapterINS1F_15DefaultEpilogueISJ_SK_SK_NS1E_6thread17LinearCombinationISJ_Li1EffLNS1J_9ScaleType4KindE0ELNS_15FloatRoundStyleE2ESJ_EENS1_15EpilogueDefaultEEEEEvvEEEEvNT_6ParamsE,@function
        .size           _ZN7cutlass13device_kernelINS_4gemm6kernel13GemmUniversalIN4cute5tupleIJiiiiEEENS1_10collective13CollectiveMmaINS1_37MainloopSm90TmaGmmaWarpSpecializedFP8ILi9ENS5_IJNS4_1CILi8EEENSA_ILi1EEESC_EEENS1_32KernelTmaWarpSpecializedPingpongEEENS5_IJNSA_ILi64EEENSA_ILi128EEESH_EEENS_12float_e4m3_tENS5_IJlSC_lEEESJ_SK_NS4_8TiledMMAINS4_8MMA_AtomIJNS4_4SM904GMMA31MMA_64x128x32_F32E4M3E4M3_SS_TNILNSO_7ScaleInE1ELSQ_1EEEEEENS4_6LayoutINS5_IJSC_SC_SC_EEENS5_IJNSA_ILi0EEESV_SV_EEEEENS5_IJNS4_10UnderscoreESY_SY_EEEEENS4_13SM90_TMA_LOADENS4_14ComposedLayoutINS4_7SwizzleILi3ELi4ELi3EEENS4_18smem_ptr_flag_bitsILi8EEENST_INS5_IJSB_SH_EEENS5_IJSH_SC_EEEEEEEvNS4_8identityENS4_23SM90_TMA_LOAD_MULTICASTES1A_vS1B_EENS_8epilogue10collective6detail29Sm90TmaWarpSpecializedAdapterINS1F_15DefaultEpilogueISJ_SK_SK_NS1E_6thread17LinearCombinationISJ_Li1EffLNS1J_9ScaleType4KindE0ELNS_15FloatRoundStyleE2ESJ_EENS1_15EpilogueDefaultEEEEEvvEEEEvNT_6ParamsE,(.L_x_219 - _ZN7cutlass13device_kernelINS_4gemm6kernel13GemmUniversalIN4cute5tupleIJiiiiEEENS1_10collective13CollectiveMmaINS1_37MainloopSm90TmaGmmaWarpSpecializedFP8ILi9ENS5_IJNS4_1CILi8EEENSA_ILi1EEESC_EEENS1_32KernelTmaWarpSpecializedPingpongEEENS5_IJNSA_ILi64EEENSA_ILi128EEESH_EEENS_12float_e4m3_tENS5_IJlSC_lEEESJ_SK_NS4_8TiledMMAINS4_8MMA_AtomIJNS4_4SM904GMMA31MMA_64x128x32_F32E4M3E4M3_SS_TNILNSO_7ScaleInE1ELSQ_1EEEEEENS4_6LayoutINS5_IJSC_SC_SC_EEENS5_IJNSA_ILi0EEESV_SV_EEEEENS5_IJNS4_10UnderscoreESY_SY_EEEEENS4_13SM90_TMA_LOADENS4_14ComposedLayoutINS4_7SwizzleILi3ELi4ELi3EEENS4_18smem_ptr_flag_bitsILi8EEENST_INS5_IJSB_SH_EEENS5_IJSH_SC_EEEEEEEvNS4_8identityENS4_23SM90_TMA_LOAD_MULTICASTES1A_vS1B_EENS_8epilogue10collective6detail29Sm90TmaWarpSpecializedAdapterINS1F_15DefaultEpilogueISJ_SK_SK_NS1E_6thread17LinearCombinationISJ_Li1EffLNS1J_9ScaleType4KindE0ELNS_15FloatRoundStyleE2ESJ_EENS1_15EpilogueDefaultEEEEEvvEEEEvNT_6ParamsE)
        .other          _ZN7cutlass13device_kernelINS_4gemm6kernel13GemmUniversalIN4cute5tupleIJiiiiEEENS1_10collective13CollectiveMmaINS1_37MainloopSm90TmaGmmaWarpSpecializedFP8ILi9ENS5_IJNS4_1CILi8EEENSA_ILi1EEESC_EEENS1_32KernelTmaWarpSpecializedPingpongEEENS5_IJNSA_ILi64EEENSA_ILi128EEESH_EEENS_12float_e4m3_tENS5_IJlSC_lEEESJ_SK_NS4_8TiledMMAINS4_8MMA_AtomIJNS4_4SM904GMMA31MMA_64x128x32_F32E4M3E4M3_SS_TNILNSO_7ScaleInE1ELSQ_1EEEEEENS4_6LayoutINS5_IJSC_SC_SC_EEENS5_IJNSA_ILi0EEESV_SV_EEEEENS5_IJNS4_10UnderscoreESY_SY_EEEEENS4_13SM90_TMA_LOADENS4_14ComposedLayoutINS4_7SwizzleILi3ELi4ELi3EEENS4_18smem_ptr_flag_bitsILi8EEENST_INS5_IJSB_SH_EEENS5_IJSH_SC_EEEEEEEvNS4_8identityENS4_23SM90_TMA_LOAD_MULTICASTES1A_vS1B_EENS_8epilogue10collective6detail29Sm90TmaWarpSpecializedAdapterINS1F_15DefaultEpilogueISJ_SK_SK_NS1E_6thread17LinearCombinationISJ_Li1EffLNS1J_9ScaleType4KindE0ELNS_15FloatRoundStyleE2ESJ_EENS1_15EpilogueDefaultEEEEEvvEEEEvNT_6ParamsE,@"STO_CUDA_ENTRY STV_DEFAULT"
_ZN7cutlass13device_kernelINS_4gemm6kernel13GemmUniversalIN4cute5tupleIJiiiiEEENS1_10collective13CollectiveMmaINS1_37MainloopSm90TmaGmmaWarpSpecializedFP8ILi9ENS5_IJNS4_1CILi8EEENSA_ILi1EEESC_EEENS1_32KernelTmaWarpSpecializedPingpongEEENS5_IJNSA_ILi64EEENSA_ILi128EEESH_EEENS_12float_e4m3_tENS5_IJlSC_lEEESJ_SK_NS4_8TiledMMAINS4_8MMA_AtomIJNS4_4SM904GMMA31MMA_64x128x32_F32E4M3E4M3_SS_TNILNSO_7ScaleInE1ELSQ_1EEEEEENS4_6LayoutINS5_IJSC_SC_SC_EEENS5_IJNSA_ILi0EEESV_SV_EEEEENS5_IJNS4_10UnderscoreESY_SY_EEEEENS4_13SM90_TMA_LOADENS4_14ComposedLayoutINS4_7SwizzleILi3ELi4ELi3EEENS4_18smem_ptr_flag_bitsILi8EEENST_INS5_IJSB_SH_EEENS5_IJSH_SC_EEEEEEEvNS4_8identityENS4_23SM90_TMA_LOAD_MULTICASTES1A_vS1B_EENS_8epilogue10collective6detail29Sm90TmaWarpSpecializedAdapterINS1F_15DefaultEpilogueISJ_SK_SK_NS1E_6thread17LinearCombinationISJ_Li1EffLNS1J_9ScaleType4KindE0ELNS_15FloatRoundStyleE2ESJ_EENS1_15EpilogueDefaultEEEEEvvEEEEvNT_6ParamsE:
[----:B------:R-:W-:Y:S01]  /*0000*/  LDC R1, c[0x0][0x28] ;  /* 0x00000a00ff017b82 */ /* 0x000fe20000000800 */
[----:B------:R-:W0:Y:S01]  /*0010*/  S2R R11, SR_TID.X ;  /* 0x00000000000b7919 */ /* 0x000e220000002100 */
[----:B------:R-:W-:Y:S01]  /*0020*/  ELECT P0, URZ, PT ;  /* 0x00000000003f782f */ /* 0x000fe20003800000 */
[----:B------:R-:W-:Y:S01]  /*0030*/  BSSY B0, `(.L_x_0) ;  /* 0x000000f000007945 */ /* 0x000fe20003800000 */
[--C-:B0-----:R-:W-:Y:S02]  /*0040*/  SHF.R.U32.HI R0, RZ, 0x5, R11.reuse ;  /* 0x00000005ff007819 */ /* 0x101fe4000001160b */
[----:B------:R-:W-:-:S03]  /*0050*/  SHF.R.U32.HI R5, RZ, 0x7, R11 ;  /* 0x00000007ff057819 */ /* 0x000fc6000001160b */
[----:B------:R-:W0:Y:S04]  /*0060*/  SHFL.IDX PT, R2, R0, RZ, 0x1f ;  /* 0x00001fff00027589 */ /* 0x000e2800000e0000 */
[----:B------:R1:W2:Y:S01]  /*0070*/  SHFL.IDX PT, R6, R5, RZ, 0x1f ;  /* 0x00001fff05067589 */ /* 0x0002a200000e0000 */
[----:B0-----:R-:W-:-:S13]  /*0080*/  ISETP.NE.OR P0, PT, R2, RZ, !P0 ;  /* 0x000000ff0200720c */ /* 0x001fda0004705670 */
[----:B-12---:R-:W-:Y:S05]  /*0090*/  @P0 BRA `(.L_x_1) ;  /* 0x0000000000200947 */ /* 0x006fea0003800000 */
[----:B------:R-:W-:Y:S02]  /*00a0*/  ULDC.64 UR4, c[0x0][0x198] ;  /* 0x0000660000047ab9 */ /* 0x000fe40000000a00 */
[----:B------:R-:W-:Y:S02]  /*00b0*/  UIADD3 UR6, UP0, UR4, 0xf0, URZ ;  /* 0x000000f004067890 */ /* 0x000fe4000ff1e03f */
[----:B------:R-:W-:Y:S02]  /*00c0*/  UIADD3 UR4, UP1, UR4, 0x1f0, URZ ;  /* 0x000001f004047890 */ /* 0x000fe4000ff3e03f */
[----:B------:R-:W-:Y:S02]  /*00d0*/  UIADD3.X UR7, URZ, UR5, URZ, UP0, !UPT ;  /* 0x000000053f077290 */ /* 0x000fe400087fe43f */
[----:B------:R-:W-:-:S07]  /*00e0*/  UIADD3.X UR5, URZ, UR5, URZ, UP1, !UPT ;  /* 0x000000053f057290 */ /* 0x000fce0008ffe43f */
[----:B------:R0:W-:Y:S02]  /*00f0*/  UTMACCTL.PF [UR6] ;  /* 0x00000000060079b9 */ /* 0x0001e40008040000 */
[----:B------:R0:W-:Y:S02]  /*0100*/  UTMACCTL.PF [UR4] ;  /* 0x00000000040079b9 */ /* 0x0001e40008040000 */
[----:B0-----:R-:W-:Y:S01]  /*0110*/  NOP ;  /* 0x0000000000007918 */ /* 0x001fe20000000000 */
.L_x_1:
[----:B------:R-:W-:Y:S05]  /*0120*/  BSYNC B0 ;  /* 0x0000000000007941 */ /* 0x000fea0003800000 */
.L_x_0:
[----:B------:R-:W0:Y:S01]  /*0130*/  SHFL.IDX PT, R3, R0, RZ, 0x1f ;  /* 0x00001fff00037589 */ /* 0x000e2200000e0000 */
[----:B------:R-:W-:-:S04]  /*0140*/  SHF.R.S32.HI R4, RZ, 0x1f, R11 ;  /* 0x0000001fff047819 */ /* 0x000fc8000001140b */
[----:B------:R-:W-:-:S04]  /*0150*/  LEA.HI R4, R4, R11, RZ, 0x7 ;  /* 0x0000000b04047211 */ /* 0x000fc800078f38ff */
[----:B------:R-:W-:Y:S02]  /*0160*/  LOP3.LUT R4, R4, 0xffffff80, RZ, 0xc0, !PT ;  /* 0xffffff8004047812 */ /* 0x000fe400078ec0ff */
[----:B0-----:R-:W-:-:S13]  /*0170*/  ISETP.NE.AND P0, PT, R3, RZ, PT ;  /* 0x000000ff0300720c */ /* 0x001fda0003f05270 */
[----:B------:R-:W-:Y:S05]  /*0180*/  @P0 BRA `(.L_x_2) ;  /* 0x00000000008c0947 */ /* 0x000fea0003800000 */
[----:B------:R-:W-:Y:S01]  /*0190*/  ELECT P0, URZ, PT ;  /* 0x00000000003f782f */ /* 0x000fe20003800000 */
[----:B------:R-:W-:-:S12]  /*01a0*/  BSSY B0, `(.L_x_2) ;  /* 0x0000021000007945 */ /* 0x000fd80003800000 */
[----:B------:R-:W-:Y:S05]  /*01b0*/  @!P0 BRA `(.L_x_3) ;  /* 0x00000000007c8947 */ /* 0x000fea0003800000 */
[----:B------:R-:W0:Y:S01]  /*01c0*/  S2UR UR8, SR_CgaCtaId ;  /* 0x00000000000879c3 */ /* 0x000e220000008800 */
[----:B------:R-:W-:Y:S01]  /*01d0*/  UMOV UR4, 0x400 ;  /* 0x0000040000047882 */ /* 0x000fe20000000000 */
[----:B------:R-:W-:Y:S01]  /*01e0*/  UMOV UR5, 0x1 ;  /* 0x0000000100057882 */ /* 0x000fe20000000000 */
[----:B------:R-:W-:Y:S02]  /*01f0*/  UMOV UR6, 0x8 ;  /* 0x0000000800067882 */ /* 0x000fe40000000000 */
[----:B------:R-:W-:-:S04]  /*0200*/  UIADD3 UR6, -UR6, 0x100000, URZ ;  /* 0x0010000006067890 */ /* 0x000fc8000fffe13f */
[----:B------:R-:W-:Y:S02]  /*0210*/  USHF.L.U32 UR7, UR6, 0xb, URZ ;  /* 0x0000000b06077899 */ /* 0x000fe4000800063f */
[----:B------:R-:W-:Y:S02]  /*0220*/  USHF.L.U32 UR6, UR6, 0x1, URZ ;  /* 0x0000000106067899 */ /* 0x000fe4000800063f */
[----:B0-----:R-:W-:Y:S02]  /*0230*/  ULEA UR8, UR8, UR4, 0x18 ;  /* 0x0000000408087291 */ /* 0x001fe4000f8ec03f */
[----:B------:R-:W-:-:S04]  /*0240*/  UIADD3 UR4, -UR5, 0x100000, URZ ;  /* 0x0010000005047890 */ /* 0x000fc8000fffe13f */
[----:B------:R-:W-:Y:S02]  /*0250*/  USHF.L.U32 UR5, UR4, 0xb, URZ ;  /* 0x0000000b04057899 */ /* 0x000fe4000800063f */
[----:B------:R-:W-:Y:S01]  /*0260*/  USHF.L.U32 UR4, UR4, 0x1, URZ ;  /* 0x0000000104047899 */ /* 0x000fe2000800063f */
[----:B------:R-:W0:Y:S11]  /*0270*/  FENCE.VIEW.ASYNC.S ;  /* 0x00000000000073c6 */ /* 0x000e360000000000 */
[----:B0-----:R0:W1:Y:S01]  /*0280*/  SYNCS.EXCH.64 URZ, [UR8], UR4 ;  /* 0x00000004083f75b2 */ /* 0x0010620008000100 */
[----:B------:R0:W2:Y:S01]  /*0290*/  SYNCS.EXCH.64 URZ, [UR8+0x48], UR6 ;  /* 0x00004806083f75b2 */ /* 0x0000a20008000100 */
[----:B------:R0:W3:Y:S01]  /*02a0*/  SYNCS.EXCH.64 URZ, [UR8+0x8], UR4 ;  /* 0x00000804083f75b2 */ /* 0x0000e20008000100 */
[----:B------:R0:W4:Y:S01]  /*02b0*/  SYNCS.EXCH.64 URZ, [UR8+0x50], UR6 ;  /* 0x00005006083f75b2 */ /* 0x0001220008000100 */
[----:B------:R0:W0:Y:S01]  /*02c0*/  SYNCS.EXCH.64 URZ, [UR8+0x10], UR4 ;  /* 0x00001004083f75b2 */ /* 0x0000220008000100 */
        /* <DEDUP_REMOVED lines=13> */
[----:B------:R-:W-:Y:S01]  /*03a0*/  NOP ;  /* 0x0000000000007918 */ /* 0x000fe20000000000 */
.L_x_3:
[----:B0-----:R-:W-:Y:S05]  /*03b0*/  BSYNC B0 ;  /* 0x0000000000007941 */ /* 0x001fea0003800000 */
.L_x_2:
[----:B------:R-:W-:Y:S01]  /*03c0*/  IMAD.IADD R10, R11, 0x1, -R4 ;  /* 0x000000010b0a7824 */ /* 0x000fe200078e0a04 */
[----:B------:R-:W0:Y:S01]  /*03d0*/  SHFL.IDX PT, R13, R0, RZ, 0x1f ;  /* 0x00001fff000d7589 */ /* 0x000e2200000e0000 */
[----:B------:R-:W5:Y:S01]  /*03e0*/  S2UR UR13, SR_CTAID.X ;  /* 0x00000000000d79c3 */ /* 0x000f620000002500 */
[----:B------:R-:W-:Y:S02]  /*03f0*/  SHF.R.S32.HI R8, RZ, 0x1f, R3 ;  /* 0x0000001fff087819 */ /* 0x000fe40000011403 */
[----:B------:R-:W-:Y:S01]  /*0400*/  ELECT P0, URZ, PT ;  /* 0x00000000003f782f */ /* 0x000fe20003800000 */
[----:B------:R5:W1:Y:S01]  /*0410*/  SHFL.IDX PT, R9, R0, RZ, 0x1f ;  /* 0x00001fff00097589 */ /* 0x000a6200000e0000 */
[----:B------:R-:W-:Y:S02]  /*0420*/  SHF.R.S32.HI R19, RZ, 0x1f, R10 ;  /* 0x0000001fff137819 */ /* 0x000fe4000001140a */
[----:B------:R-:W-:Y:S02]  /*0430*/  ELECT P1, URZ, PT ;  /* 0x00000000003f782f */ /* 0x000fe40003820000 */
[----:B------:R-:W-:Y:S01]  /*0440*/  LEA.HI R8, R8, R3, RZ, 0x2 ;  /* 0x0000000308087211 */ /* 0x000fe200078f10ff */
[----:B------:R-:W2:Y:S01]  /*0450*/  S2R R16, SR_CTAID.Y ;  /* 0x0000000000107919 */ /* 0x000ea20000002600 */
[----:B------:R-:W-:Y:S01]  /*0460*/  LEA.HI R4, R19, R10, RZ, 0x3 ;  /* 0x0000000a13047211 */ /* 0x000fe200078f18ff */
[----:B------:R-:W3:Y:S01]  /*0470*/  LDC R12, c[0x0][0x140] ;  /* 0x00005000ff0c7b82 */ /* 0x000ee20000000800 */
[----:B------:R-:W-:Y:S01]  /*0480*/  LOP3.LUT R8, R8, 0x3ffffffc, RZ, 0xc0, !PT ;  /* 0x3ffffffc08087812 */ /* 0x000fe200078ec0ff */
[----:B------:R-:W-:Y:S01]  /*0490*/  ULDC UR4, c[0x0][0x150] ;  /* 0x0000540000047ab9 */ /* 0x000fe20000000800 */
[--C-:B------:R-:W-:Y:S01]  /*04a0*/  SHF.R.S32.HI R7, RZ, 0x3, R4.reuse ;  /* 0x00000003ff077819 */ /* 0x100fe20000011404 */
[----:B------:R-:W-:Y:S01]  /*04b0*/  UMOV UR12, 0x80 ;  /* 0x00000080000c7882 */ /* 0x000fe20000000000 */
[----:B------:R-:W-:Y:S01]  /*04c0*/  SHF.R.S32.HI R4, RZ, 0x1f, R4 ;  /* 0x0000001fff047819 */ /* 0x000fe20000011404 */
[----:B------:R-:W-:Y:S01]  /*04d0*/  NOP ;  /* 0x0000000000007918 */ /* 0x000fe20000000000 */
[----:B------:R-:W-:Y:S01]  /*04e0*/  NOP ;  /* 0x0000000000007918 */ /* 0x000fe20000000000 */
[----:B------:R-:W4:Y:S01]  /*04f0*/  LDC R25, c[0x0][0x148] ;  /* 0x00005200ff197b82 */ /* 0x000f220000000800 */
[----:B------:R-:W-:Y:S01]  /*0500*/  LEA.HI R4, R4, R7, RZ, 0x2 ;  /* 0x0000000704047211 */ /* 0x000fe200078f10ff */
[C---:B------:R-:W-:Y:S01]  /*0510*/  VIADD R40, R6.reuse, 0xffffffff ;  /* 0xffffffff06287836 */ /* 0x040fe20000000000 */
[----:B------:R-:W-:-:S02]  /*0520*/  ISETP.NE.AND P4, PT, R6, RZ, PT ;  /* 0x000000ff0600720c */ /* 0x000fc40003f85270 */
[----:B------:R-:W-:Y:S02]  /*0530*/  LOP3.LUT R4, R4, 0xfffffffc, RZ, 0xc0, !PT ;  /* 0xfffffffc04047812 */ /* 0x000fe400078ec0ff */
[----:B0-----:R-:W-:Y:S01]  /*0540*/  ISETP.NE.OR P0, PT, R13, RZ, !P0 ;  /* 0x000000ff0d00720c */ /* 0x001fe20004705670 */
[----:B------:R-:W-:Y:S01]  /*0550*/  IMAD.MOV.U32 R13, RZ, RZ, 0x1 ;  /* 0x00000001ff0d7424 */ /* 0x000fe200078e00ff */
[----:B-----5:R-:W-:Y:S01]  /*0560*/  I2FP.F32.U32 R0, UR13 ;  /* 0x0000000d00007c45 */ /* 0x020fe20008201000 */
[----:B------:R-:W-:Y:S01]  /*0570*/  IMAD.IADD R4, R7, 0x1, -R4 ;  /* 0x0000000107047824 */ /* 0x000fe200078e0a04 */
[----:B-1----:R-:W-:Y:S01]  /*0580*/  ISETP.NE.OR P1, PT, R9, RZ, !P1 ;  /* 0x000000ff0900720c */ /* 0x002fe20004f25670 */
[----:B------:R-:W-:Y:S01]  /*0590*/  IMAD.IADD R7, R3, 0x1, -R8 ;  /* 0x0000000103077824 */ /* 0x000fe200078e0a08 */
[----:B------:R-:W-:Y:S01]  /*05a0*/  SHF.R.S32.HI R3, RZ, 0x1f, R2 ;  /* 0x0000001fff037819 */ /* 0x000fe20000011402 */
[----:B------:R-:W-:Y:S01]  /*05b0*/  FMUL R0, R0, UR4 ;  /* 0x0000000400007c20 */ /* 0x000fe20008400000 */
[----:B------:R-:W0:Y:S01]  /*05c0*/  LDC R9, c[0x0][0x144] ;  /* 0x00005100ff097b82 */ /* 0x000e220000000800 */
[----:B------:R-:W-:Y:S01]  /*05d0*/  IMAD R4, R7, 0x4, R4 ;  /* 0x0000000407047824 */ /* 0x000fe200078e0204 */
[----:B------:R-:W-:Y:S01]  /*05e0*/  LEA.HI R3, R3, R2, RZ, 0x2 ;  /* 0x0000000203037211 */ /* 0x000fe200078f10ff */
[----:B------:R-:W-:Y:S01]  /*05f0*/  ULDC UR4, c[0x0][0x154] ;  /* 0x0000550000047ab9 */ /* 0x000fe20000000800 */
[----:B---3--:R-:W-:Y:S01]  /*0600*/  ISETP.EQ.U32.AND P3, PT, R12, 0x1, PT ;  /* 0x000000010c00780c */ /* 0x008fe20003f62070 */
[C---:B------:R-:W-:Y:S01]  /*0610*/  IMAD.SHL.U32 R7, R4.reuse, 0x4, RZ ;  /* 0x0000000404077824 */ /* 0x040fe200078e00ff */
[----:B------:R-:W-:Y:S01]  /*0620*/  VOTEU.ALL UP0, P0 ;  /* 0x00000000003f7886 */ /* 0x000fe20000000000 */
[----:B------:R-:W1:Y:S01]  /*0630*/  F2I.U32.TRUNC.NTZ R0, R0 ;  /* 0x0000000000007305 */ /* 0x000e62000020f000 */
[----:B------:R-:W-:Y:S01]  /*0640*/  LOP3.LUT R3, R3, 0xfffffffc, RZ, 0xc0, !PT ;  /* 0xfffffffc03037812 */ /* 0x000fe200078ec0ff */
[----:B------:R-:W-:Y:S01]  /*0650*/  VOTEU.ALL UP1, P1 ;  /* 0x00000000003f7886 */ /* 0x000fe20000820000 */
[----:B------:R-:W-:Y:S01]  /*0660*/  LOP3.LUT R12, R4, 0xc, R7, 0x78, !PT ;  /* 0x0000000c040c7812 */ /* 0x000fe200078e7807 */
[----:B------:R-:W3:Y:S01]  /*0670*/  @!UP0 S2UR UR7, SR_CgaCtaId ;  /* 0x00000000000789c3 */ /* 0x000ee20000008800 */
[----:B------:R5:W4:Y:S01]  /*0680*/  SHFL.IDX PT, R8, R5, RZ, 0x1f ;  /* 0x00001fff05087589 */ /* 0x000b2200000e0000 */
[----:B------:R-:W-:Y:S01]  /*0690*/  IMAD.IADD R18, R2, 0x1, -R3 ;  /* 0x0000000102127824 */ /* 0x000fe200078e0a03 */
[----:B--2---:R-:W-:Y:S01]  /*06a0*/  I2FP.F32.U32 R2, R16 ;  /* 0x0000001000027245 */ /* 0x004fe20000201000 */
[----:B------:R-:W-:Y:S01]  /*06b0*/  @!UP0 UMOV UR6, 0x400 ;  /* 0x0000040000068882 */ /* 0x000fe20000000000 */
[----:B------:R-:W-:Y:S01]  /*06c0*/  SHF.R.S32.HI R3, RZ, 0x1f, R12 ;  /* 0x0000001fff037819 */ /* 0x000fe2000001140c */
[----:B------:R-:W-:Y:S01]  /*06d0*/  @!UP1 UMOV UR9, 0x400 ;  /* 0x0000040000099882 */ /* 0x000fe20000000000 */
[----:B------:R-:W-:Y:S01]  /*06e0*/  VOTEU.ALL UP2, P1 ;  /* 0x00000000003f7886 */ /* 0x000fe20000840000 */
[----:B------:R-:W2:Y:S01]  /*06f0*/  @!UP1 S2UR UR10, SR_CgaCtaId ;  /* 0x00000000000a99c3 */ /* 0x000ea20000008800 */
[----:B------:R-:W-:Y:S01]  /*0700*/  LEA.HI R3, R3, R12, RZ, 0x3 ;  /* 0x0000000c03037211 */ /* 0x000fe200078f18ff */
[----:B------:R-:W-:Y:S01]  /*0710*/  FMUL R2, R2, UR4 ;  /* 0x0000000402027c20 */ /* 0x000fe20008400000 */
[----:B-1----:R-:W-:Y:S01]  /*0720*/  IMAD.MOV R0, RZ, RZ, -R0 ;  /* 0x000000ffff007224 */ /* 0x002fe200078e0a00 */
[----:B------:R-:W-:Y:S01]  /*0730*/  UMOV UR4, 0x20 ;  /* 0x0000002000047882 */ /* 0x000fe20000000000 */
[----:B-----5:R-:W-:Y:S01]  /*0740*/  LOP3.LUT R5, R3, 0xfffffff8, RZ, 0xc0, !PT ;  /* 0xfffffff803057812 */ /* 0x020fe200078ec0ff */
[----:B------:R-:W-:-:S04]  /*0750*/  @!UP0 UIADD3 UR4, -UR4, 0x100000, URZ ;  /* 0x0010000004048890 */ /* 0x000fc8000fffe13f */
[----:B------:R-:W-:Y:S02]  /*0760*/  @!UP0 USHF.L.U32 UR5, UR4, 0xb, URZ ;  /* 0x0000000b04058899 */ /* 0x000fe4000800063f */
[----:B------:R-:W-:Y:S01]  /*0770*/  @!UP0 USHF.L.U32 UR4, UR4, 0x1, URZ ;  /* 0x0000000104048899 */ /* 0x000fe2000800063f */
[----:B0-----:R-:W-:Y:S01]  /*0780*/  IMAD R24, R9, R0, UR13 ;  /* 0x0000000d09187e24 */ /* 0x001fe2000f8e0200 */
[----:B------:R-:W0:Y:S01]  /*0790*/  F2I.U32.TRUNC.NTZ R2, R2 ;  /* 0x0000000200027305 */ /* 0x000e22000020f000 */
[----:B------:R-:W-:Y:S01]  /*07a0*/  VOTEU.ALL UP3, P1 ;  /* 0x00000000003f7886 */ /* 0x000fe20000860000 */
[----:B------:R-:W-:Y:S01]  /*07b0*/  IMAD.IADD R5, R12, 0x1, -R5 ;  /* 0x000000010c057824 */ /* 0x000fe200078e0a05 */
[----:B------:R-:W-:Y:S01]  /*07c0*/  VOTEU.ALL UP4, P1 ;  /* 0x00000000003f7886 */ /* 0x000fe20000880000 */
[----:B------:R-:W-:Y:S01]  /*07d0*/  VOTEU.ALL UP5, P1 ;  /* 0x00000000003f7886 */ /* 0x000fe200008a0000 */
[C---:B------:R-:W-:Y:S02]  /*07e0*/  ISETP.NE.AND P1, PT, R18.reuse, 0x3, PT ;  /* 0x000000031200780c */ /* 0x040fe40003f25270 */
[----:B------:R-:W-:Y:S01]  /*07f0*/  ISETP.NE.AND P2, PT, R5, R24, PT ;  /* 0x000000180500720c */ /* 0x000fe20003f45270 */
[----:B---3--:R-:W-:Y:S01]  /*0800*/  @!UP0 ULEA UR8, UR7, UR6, 0x18 ;  /* 0x0000000607088291 */ /* 0x008fe2000f8ec03f */
[----:B------:R-:W-:Y:S01]  /*0810*/  ISETP.EQ.OR P1, PT, R18, RZ, !P1 ;  /* 0x000000ff1200720c */ /* 0x000fe20004f22670 */
[----:B------:R-:W-:-:S04]  /*0820*/  @!UP1 UIADD3 UR6, -UR12, 0x100000, URZ ;  /* 0x001000000c069890 */ /* 0x000fc8000fffe13f */
[----:B------:R-:W-:Y:S02]  /*0830*/  @!UP1 USHF.L.U32 UR7, UR6, 0xb, URZ ;  /* 0x0000000b06079899 */ /* 0x000fe4000800063f */
[----:B------:R-:W-:Y:S01]  /*0840*/  @!UP1 USHF.L.U32 UR6, UR6, 0x1, URZ ;  /* 0x0000000106069899 */ /* 0x000fe2000800063f */
[----:B------:R-:W-:Y:S01]  /*0850*/  ISETP.GE.U32.AND P6, PT, R40, 0x2, PT ;  /* 0x000000022800780c */ /* 0x000fe20003fc6070 */
[----:B------:R-:W-:Y:S01]  /*0860*/  VOTEU.ALL UP0, P0 ;  /* 0x00000000003f7886 */ /* 0x000fe20000000000 */
[----:B------:R-:W-:Y:S01]  /*0870*/  ISETP.EQ.AND P1, PT, R6, RZ, P1 ;  /* 0x000000ff0600720c */ /* 0x000fe20000f22270 */
[----:B0-----:R-:W-:Y:S01]  /*0880*/  IMAD.MOV R26, RZ, RZ, -R2 ;  /* 0x000000ffff1a7224 */ /* 0x001fe200078e0a02 */
[----:B--2---:R-:W-:Y:S02]  /*0890*/  @!UP1 ULEA UR9, UR10, UR9, 0x18 ;  /* 0x000000090a099291 */ /* 0x004fe4000f8ec03f */
[----:B------:R-:W-:Y:S01]  /*08a0*/  SEL R7, RZ, 0x1, !P1 ;  /* 0x00000001ff077807 */ /* 0x000fe20004800000 */
[----:B------:R-:W-:Y:S01]  /*08b0*/  VOTEU.ALL UP1, P0 ;  /* 0x00000000003f7886 */ /* 0x000fe20000020000 */
[----:B----4-:R-:W-:Y:S01]  /*08c0*/  IMAD R0, R25, R26, R16 ;  /* 0x0000001a19007224 */ /* 0x010fe200078e0210 */
[----:B------:R-:W-:Y:S01]  /*08d0*/  @P2 SHF.R.S32.HI R3, RZ, 0x3, R3 ;  /* 0x00000003ff032819 */ /* 0x000fe20000011403 */
[----:B------:R-:W0:Y:S02]  /*08e0*/  FENCE.VIEW.ASYNC.S ;  /* 0x00000000000073c6 */ /* 0x000e240000000000 */
[----:B0-----:R0:W1:Y:S01]  /*08f0*/  @!UP0 SYNCS.EXCH.64 URZ, [UR8+0xc0], UR4 ;  /* 0x0000c004083f85b2 */ /* 0x0010620008000100 */
[----:B------:R-:W-:-:S02]  /*0900*/  LOP3.LUT P0, RZ, R10, 0x7, RZ, 0xc0, !PT ;  /* 0x000000070aff7812 */ /* 0x000fc4000780c0ff */
[----:B------:R-:W-:Y:S02]  /*0910*/  @P2 ISETP.NE.AND P5, PT, R3, R0, PT ;  /* 0x000000000300220c */ /* 0x000fe40003fa5270 */
[----:B------:R-:W-:Y:S02]  /*0920*/  ISETP.LT.U32.AND P0, PT, R12, 0x8, !P0 ;  /* 0x000000080c00780c */ /* 0x000fe40004701070 */
[----:B------:R-:W-:Y:S02]  /*0930*/  @P2 SEL R13, RZ, 0x1, P5 ;  /* 0x00000001ff0d2807 */ /* 0x000fe40002800000 */
[----:B------:R-:W-:Y:S02]  /*0940*/  SEL R0, RZ, 0x1, !P0 ;  /* 0x00000001ff007807 */ /* 0x000fe40004000000 */
[----:B------:R-:W-:Y:S02]  /*0950*/  R2UR UR11, R8 ;  /* 0x00000000080b72ca */ /* 0x000fe400000e0000 */
[----:B------:R-:W-:-:S02]  /*0960*/  LOP3.LUT R13, R13, R0, RZ, 0xc0, !PT ;  /* 0x000000000d0d7212 */ /* 0x000fc400078ec0ff */
[----:B------:R-:W-:Y:S01]  /*0970*/  SEL R7, R7, 0x2, P6 ;  /* 0x0000000207077807 */ /* 0x000fe20003000000 */
[----:B------:R0:W2:Y:S01]  /*0980*/  @!UP1 SYNCS.EXCH.64 URZ, [UR8+0xc8], UR4 ;  /* 0x0000c804083f95b2 */ /* 0x0000a20008000100 */
[----:B------:R-:W-:Y:S01]  /*0990*/  NOP ;  /* 0x0000000000007918 */ /* 0x000fe20000000000 */
[----:B------:R0:W3:Y:S01]  /*09a0*/  @!UP2 SYNCS.EXCH.64 URZ, [UR9+0xa0], UR6 ;  /* 0x0000a006093fa5b2 */ /* 0x0000e20008000100 */
[----:B------:R0:W4:Y:S01]  /*09b0*/  @!UP3 SYNCS.EXCH.64 URZ, [UR9+0xa8], UR6 ;  /* 0x0000a806093fb5b2 */ /* 0x0001220008000100 */
[----:B------:R0:W0:Y:S01]  /*09c0*/  @!UP4 SYNCS.EXCH.64 URZ, [UR9+0xb0], UR6 ;  /* 0x0000b006093fc5b2 */ /* 0x0000220008000100 */
[----:B------:R0:W0:Y:S01]  /*09d0*/  @!UP5 SYNCS.EXCH.64 URZ, [UR9+0xb8], UR6 ;  /* 0x0000b806093fd5b2 */ /* 0x0000220008000100 */
[----:B------:R-:W-:Y:S01]  /*09e0*/  NOP ;  /* 0x0000000000007918 */ /* 0x000fe20000000000 */
[----:B------:R-:W-:Y:S05]  /*09f0*/  @!P3 BRA `(.L_x_4) ;  /* 0x000000000008b947 */ /* 0x000fea0003800000 */
[----:B01234-:R-:W-:Y:S01]  /*0a00*/  UCGABAR_ARV ;  /* 0x00000000000079c7 */ /* 0x01ffe20008000000 */
[----:B------:R-:W-:Y:S05]  /*0a10*/  BRA `(.L_x_5) ;  /* 0x0000000000047947 */ /* 0x000fea0003800000 */
.L_x_4:
[----:B01234-:R-:W-:Y:S01]  /*0a20*/  NOP ;  /* 0x0000000000007918 */ /* 0x01ffe20000000000 */
.L_x_5:
[----:B------:R-:W-:Y:S01]  /*0a30*/  ULDC.64 UR4, c[0x0][0x598] ;  /* 0x0001660000047ab9 */ /* 0x000fe20000000a00 */
[----:B------:R-:W-:Y:S01]  /*0a40*/  ULDC.64 UR14, c[0x0][0x208] ;  /* 0x00008200000e7ab9 */ /* 0x000fe20000000a00 */
[----:B------:R-:W-:-:S04]  /*0a50*/  ISETP.NE.U32.AND P0, PT, RZ, UR4, PT ;  /* 0x00000004ff007c0c */ /* 0x000fc8000bf05070 */
[----:B------:R-:W-:-:S13]  /*0a60*/  ISETP.NE.AND.EX P0, PT, RZ, UR5, PT, P0 ;  /* 0x00000005ff007c0c */ /* 0x000fda000bf05300 */
[----:B------:R-:W-:Y:S05]  /*0a70*/  @!P0 BRA `(.L_x_6) ;  /* 0x00000000001c8947 */ /* 0x000fea0003800000 */
[----:B------:R-:W0:Y:S02]  /*0a80*/  LDC.64 R2, c[0x0][0x598] ;  /* 0x00016600ff027b82 */ /* 0x000e240000000a00 */
[----:B0-----:R-:W2:Y:S02]  /*0a90*/  LDG.E.64 R2, desc[UR14][R2.64] ;  /* 0x0000000e02027981 */ /* 0x001ea4000c1e1b00 */
[----:B--2---:R-:W-:-:S04]  /*0aa0*/  ISETP.NE.U32.AND P0, PT, R2, RZ, PT ;  /* 0x000000ff0200720c */ /* 0x004fc80003f05070 */
[----:B------:R-:W-:-:S13]  /*0ab0*/  ISETP.NE.AND.EX P0, PT, R3, RZ, PT, P0 ;  /* 0x000000ff0300720c */ /* 0x000fda0003f05300 */
[----:B------:R-:W-:Y:S05]  /*0ac0*/  @!P0 BRA `(.L_x_6) ;  /* 0x0000000000088947 */ /* 0x000fea0003800000 */
[----:B------:R0:W5:Y:S01]  /*0ad0*/  LD.E R14, desc[UR14][R2.64] ;  /* 0x0000000e020e7980 */ /* 0x000162000c101900 */
[----:B------:R-:W-:Y:S05]  /*0ae0*/  BRA `(.L_x_7) ;  /* 0x0000000000207947 */ /* 0x000fea0003800000 */
.L_x_6:
[----:B------:R-:W-:Y:S02]  /*0af0*/  ULDC.64 UR4, c[0x0][0x588] ;  /* 0x0001620000047ab9 */ /* 0x000fe40000000a00 */
[----:B------:R-:W-:-:S04]  /*0b00*/  ISETP.NE.U32.AND P0, PT, RZ, UR4, PT ;  /* 0x00000004ff007c0c */ /* 0x000fc8000bf05070 */
[----:B------:R-:W-:-:S13]  /*0b10*/  ISETP.NE.AND.EX P0, PT, RZ, UR5, PT, P0 ;  /* 0x00000005ff007c0c */ /* 0x000fda000bf05300 */
[----:B------:R-:W-:Y:S05]  /*0b20*/  @!P0 BRA `(.L_x_8) ;  /* 0x00000000000c8947 */ /* 0x000fea0003800000 */
[----:B------:R-:W0:Y:S02]  /*0b30*/  LDC.64 R14, c[0x0][0x588] ;  /* 0x00016200ff0e7b82 */ /* 0x000e240000000a00 */
[----:B0-----:R1:W5:Y:S01]  /*0b40*/  LDG.E R14, desc[UR14][R14.64] ;  /* 0x0000000e0e0e7981 */ /* 0x001362000c1e1900 */
[----:B------:R-:W-:Y:S05]  /*0b50*/  BRA `(.L_x_7) ;  /* 0x0000000000047947 */ /* 0x000fea0003800000 */
.L_x_8:
[----:B------:R-:W2:Y:S02]  /*0b60*/  LDC R14, c[0x0][0x580] ;  /* 0x00016000ff0e7b82 */ /* 0x000ea40000000800 */
.L_x_7:
[----:B------:R-:W-:Y:S02]  /*0b70*/  ULDC.64 UR4, c[0x0][0x5a0] ;  /* 0x0001680000047ab9 */ /* 0x000fe40000000a00 */
[----:B------:R-:W-:-:S04]  /*0b80*/  ISETP.NE.U32.AND P0, PT, RZ, UR4, PT ;  /* 0x00000004ff007c0c */ /* 0x000fc8000bf05070 */
[----:B------:R-:W-:-:S13]  /*0b90*/  ISETP.NE.AND.EX P0, PT, RZ, UR5, PT, P0 ;  /* 0x00000005ff007c0c */ /* 0x000fda000bf05300 */
[----:B------:R-:W-:Y:S05]  /*0ba0*/  @!P0 BRA `(.L_x_9) ;  /* 0x00000000001c8947 */ /* 0x000fea0003800000 */
[----:B0-----:R-:W0:Y:S02]  /*0bb0*/  LDC.64 R2, c[0x0][0x5a0] ;  /* 0x00016800ff027b82 */ /* 0x001e240000000a00 */
[----:B0-----:R-:W3:Y:S02]  /*0bc0*/  LDG.E.64 R2, desc[UR14][R2.64] ;  /* 0x0000000e02027981 */ /* 0x001ee4000c1e1b00 */
[----:B---3--:R-:W-:-:S04]  /*0bd0*/  ISETP.NE.U32.AND P0, PT, R2, RZ, PT ;  /* 0x000000ff0200720c */ /* 0x008fc80003f05070 */
[----:B------:R-:W-:-:S13]  /*0be0*/  ISETP.NE.AND.EX P0, PT, R3, RZ, PT, P0 ;  /* 0x000000ff0300720c */ /* 0x000fda0003f05300 */
[----:B------:R-:W-:Y:S05]  /*0bf0*/  @!P0 BRA `(.L_x_9) ;  /* 0x0000000000088947 */ /* 0x000fea0003800000 */
[----:B-1----:R0:W5:Y:S01]  /*0c00*/  LD.E R15, desc[UR14][R2.64] ;  /* 0x0000000e020f7980 */ /* 0x002162000c101900 */
[----:B------:R-:W-:Y:S05]  /*0c10*/  BRA `(.L_x_10) ;  /* 0x0000000000207947 */ /* 0x000fea0003800000 */
.L_x_9:
[----:B------:R-:W-:Y:S02]  /*0c20*/  ULDC.64 UR4, c[0x0][0x590] ;  /* 0x0001640000047ab9 */ /* 0x000fe40000000a00 */
[----:B------:R-:W-:-:S04]  /*0c30*/  ISETP.NE.U32.AND P0, PT, RZ, UR4, PT ;  /* 0x00000004ff007c0c */ /* 0x000fc8000bf05070 */
[----:B------:R-:W-:-:S13]  /*0c40*/  ISETP.NE.AND.EX P0, PT, RZ, UR5, PT, P0 ;  /* 0x00000005ff007c0c */ /* 0x000fda000bf05300 */
[----:B------:R-:W-:Y:S05]  /*0c50*/  @!P0 BRA `(.L_x_11) ;  /* 0x00000000000c8947 */ /* 0x000fea0003800000 */
[----:B0-----:R-:W1:Y:S02]  /*0c60*/  LDC.64 R2, c[0x0][0x590] ;  /* 0x00016400ff027b82 */ /* 0x001e640000000a00 */
[----:B-1----:R1:W5:Y:S01]  /*0c70*/  LDG.E R15, desc[UR14][R2.64] ;  /* 0x0000000e020f7981 */ /* 0x002362000c1e1900 */
[----:B------:R-:W-:Y:S05]  /*0c80*/  BRA `(.L_x_10) ;  /* 0x0000000000047947 */ /* 0x000fea0003800000 */
.L_x_11:
[----:B-1----:R-:W3:Y:S02]  /*0c90*/  LDC R15, c[0x0][0x584] ;  /* 0x00016100ff0f7b82 */ /* 0x002ee40000000800 */
.L_x_10:
[----:B------:R-:W4:Y:S01]  /*0ca0*/  LDC R0, c[0x0][0x65c] ;  /* 0x00019700ff007b82 */ /* 0x000f220000000800 */
[----:B------:R-:W-:Y:S01]  /*0cb0*/  ULDC UR8, c[0x0][0x28c] ;  /* 0x0000a30000087ab9 */ /* 0x000fe20000000800 */
[----:B------:R-:W-:Y:S01]  /*0cc0*/  ISETP.NE.AND P0, PT, R6, 0x2, PT ;  /* 0x000000020600780c */ /* 0x000fe20003f05270 */
[----:B------:R-:W-:Y:S01]  /*0cd0*/  UIADD3 UR8, UR8, 0x7f, URZ ;  /* 0x0000007f08087890 */ /* 0x000fe2000fffe03f */
[----:B------:R-:W-:Y:S01]  /*0ce0*/  IMAD.U32 R4, RZ, RZ, UR13 ;  /* 0x0000000dff047e24 */ /* 0x000fe2000f8e00ff */
[----:B------:R-:W-:Y:S01]  /*0cf0*/  UMOV UR5, URZ ;  /* 0x0000003f00057c82 */ /* 0x000fe20008000000 */
[----:B------:R-:W-:Y:S01]  /*0d00*/  UMOV UR4, URZ ;  /* 0x0000003f00047c82 */ /* 0x000fe20008000000 */
[----:B------:R-:W-:-:S04]  /*0d10*/  USHF.R.S32.HI UR9, URZ, 0x1f, UR8 ;  /* 0x0000001f3f097899 */ /* 0x000fc80008011408 */
[----:B------:R-:W-:Y:S01]  /*0d20*/  ULEA.HI UR9, UR9, UR8, URZ, 0x7 ;  /* 0x0000000809097291 */ /* 0x000fe2000f8f383f */
[----:B----4-:R-:W-:-:S13]  /*0d30*/  ISETP.NE.AND P2, PT, R0, 0x1, PT ;  /* 0x000000010000780c */ /* 0x010fda0003f45270 */
[----:B01----:R-:W0:Y:S01]  /*0d40*/  @P2 LDC R3, c[0x0][0x10] ;  /* 0x00000400ff032b82 */ /* 0x003e220000000800 */
[----:B------:R-:W-:Y:S02]  /*0d50*/  @P2 IMAD.MOV.U32 R17, RZ, RZ, RZ ;  /* 0x000000ffff112224 */ /* 0x000fe400078e00ff */
[----:B------:R-:W-:-:S05]  /*0d60*/  @P2 IMAD.MOV.U32 R5, RZ, RZ, RZ ;  /* 0x000000ffff052224 */ /* 0x000fca00078e00ff */
[----:B------:R-:W1:Y:S01]  /*0d70*/  @!P2 LDC R9, c[0x0][0xc] ;  /* 0x00000300ff09ab82 */ /* 0x000e620000000800 */
[----:B------:R-:W-:Y:S01]  /*0d80*/  ULDC UR6, c[0x0][0xc] ;  /* 0x0000030000067ab9 */ /* 0x000fe20000000800 */
[----:B------:R-:W-:Y:S02]  /*0d90*/  ULDC UR7, c[0x0][0x10] ;  /* 0x0000040000077ab9 */ /* 0x000fe40000000800 */
[----:B------:R-:W-:-:S04]  /*0da0*/  UIMAD.WIDE.U32 UR6, UR6, UR7, URZ ;  /* 0x00000007060672a5 */ /* 0x000fc8000f8e003f */
[----:B------:R-:W4:Y:S01]  /*0db0*/  LDC R8, c[0x0][0x14] ;  /* 0x00000500ff087b82 */ /* 0x000f220000000800 */
[----:B0-----:R-:W-:Y:S01]  /*0dc0*/  @P2 IMAD.WIDE.U32 R2, R3, UR13, R16 ;  /* 0x0000000d03022c25 */ /* 0x001fe2000f8e0010 */
[----:B------:R-:W-:-:S03]  /*0dd0*/  USHF.R.S32.HI UR13, URZ, 0x7, UR9 ;  /* 0x000000073f0d7899 */ /* 0x000fc60008011409 */
[----:B------:R-:W-:Y:S02]  /*0de0*/  @P2 IMAD.IADD R3, R3, 0x1, R5 ;  /* 0x0000000103032824 */ /* 0x000fe400078e0205 */
[----:B------:R-:W-:Y:S02]  /*0df0*/  IMAD.MOV.U32 R5, RZ, RZ, RZ ;  /* 0x000000ffff057224 */ /* 0x000fe400078e00ff */
[----:B-1----:R-:W-:-:S04]  /*0e00*/  @!P2 IMAD.WIDE.U32 R4, R16, R9, R4 ;  /* 0x000000091004a225 */ /* 0x002fc800078e0004 */
[----:B------:R-:W-:Y:S02]  /*0e10*/  @!P2 IMAD.MOV.U32 R2, RZ, RZ, R4 ;  /* 0x000000ffff02a224 */ /* 0x000fe400078e0004 */
[C---:B----4-:R-:W-:Y:S02]  /*0e20*/  IMAD R21, R8.reuse, UR7, RZ ;  /* 0x0000000708157c24 */ /* 0x050fe4000f8e02ff */
[----:B------:R-:W-:Y:S01]  /*0e30*/  IMAD.WIDE.U32 R8, R8, UR6, RZ ;  /* 0x0000000608087c25 */ /* 0x000fe2000f8e00ff */
[----:B------:R-:W-:-:S03]  /*0e40*/  ULDC.64 UR6, c[0x0][0x650] ;  /* 0x0001940000067ab9 */ /* 0x000fc60000000a00 */
[----:B------:R-:W-:Y:S02]  /*0e50*/  @!P2 IMAD.MOV.U32 R3, RZ, RZ, R5 ;  /* 0x000000ffff03a224 */ /* 0x000fe400078e0005 */
[----:B------:R-:W-:Y:S01]  /*0e60*/  IMAD.IADD R0, R9, 0x1, R21 ;  /* 0x0000000109007824 */ /* 0x000fe200078e0215 */
[----:B------:R-:W-:Y:S06]  /*0e70*/  @P0 BRA `(.L_x_12) ;  /* 0x0000000000200947 */ /* 0x000fec0003800000 */
[----:B------:R-:W-:Y:S01]  /*0e80*/  UISETP.GE.U32.AND UP0, UPT, UR13, 0x9, UPT ;  /* 0x000000090d00788c */ /* 0x000fe2000bf06070 */
[----:B------:R-:W-:Y:S01]  /*0e90*/  IADD3 R2, P0, R2, R8, RZ ;  /* 0x0000000802027210 */ /* 0x000fe20007f1e0ff */
[----:B------:R-:W-:-:S04]  /*0ea0*/  UIMAD.WIDE.U32 UR4, UR13, 0x38e38e39, URZ ;  /* 0x38e38e390d0478a5 */ /* 0x000fc8000f8e003f */
[----:B------:R-:W-:Y:S01]  /*0eb0*/  USHF.R.U32.HI UR5, URZ, 0x1, UR5 ;  /* 0x000000013f057899 */ /* 0x000fe20008011605 */
[----:B------:R-:W-:Y:S02]  /*0ec0*/  IMAD.X R3, R0, 0x1, R3, P0 ;  /* 0x0000000100037824 */ /* 0x000fe400000e0603 */
[----:B------:R-:W-:Y:S02]  /*0ed0*/  UMOV UR4, URZ ;  /* 0x0000003f00047c82 */ /* 0x000fe40008000000 */
[----:B------:R-:W-:Y:S02]  /*0ee0*/  @UP0 ULOP3.LUT UR4, UR5, 0x1, URZ, 0xc0, !UPT ;  /* 0x0000000105040892 */ /* 0x000fe4000f8ec03f */
[----:B------:R-:W-:-:S12]  /*0ef0*/  UIMAD UR5, UR5, -0x9, UR13 ;  /* 0xfffffff7050578a4 */ /* 0x000fd8000f8e020d */
.L_x_12:
[----:B------:R-:W-:Y:S01]  /*0f00*/  ISETP.GE.U32.AND P0, PT, R2, UR6, PT ;  /* 0x0000000602007c0c */ /* 0x000fe2000bf06070 */
[----:B------:R-:W-:Y:S01]  /*0f10*/  IMAD.MOV.U32 R6, RZ, RZ, -0x1 ;  /* 0xffffffffff067424 */ /* 0x000fe200078e00ff */
[----:B------:R-:W-:Y:S01]  /*0f20*/  PRMT R20, RZ, 0x7610, R20 ;  /* 0x00007610ff147816 */ /* 0x000fe20000000014 */
[----:B------:R-:W-:Y:S01]  /*0f30*/  IMAD.MOV.U32 R5, RZ, RZ, -0x1 ;  /* 0xffffffffff057424 */ /* 0x000fe200078e00ff */
[----:B------:R-:W-:Y:S01]  /*0f40*/  ISETP.GE.U32.AND.EX P0, PT, R3, UR7, PT, P0 ;  /* 0x0000000703007c0c */ /* 0x000fe2000bf06100 */
[----:B------:R-:W-:-:S12]  /*0f50*/  IMAD.MOV.U32 R4, RZ, RZ, -0x1 ;  /* 0xffffffffff047424 */ /* 0x000fd800078e00ff */
[----:B------:R-:W-:Y:S05]  /*0f60*/  @P0 BRA `(.L_x_13) ;  /* 0x0000000400240947 */ /* 0x000fea0003800000 */
[----:B------:R-:W0:Y:S01]  /*0f70*/  LDC.64 R28, c[0x0][0x628] ;  /* 0x00018a00ff1c7b82 */ /* 0x000e220000000a00 */
[----:B------:R-:W-:Y:S02]  /*0f80*/  IMAD.MOV.U32 R4, RZ, RZ, R2 ;  /* 0x000000ffff047224 */ /* 0x000fe400078e0002 */
[----:B------:R-:W-:-:S05]  /*0f90*/  IMAD.MOV.U32 R5, RZ, RZ, R3 ;  /* 0x000000ffff057224 */ /* 0x000fca00078e0003 */
[----:B------:R-:W1:Y:S08]  /*0fa0*/  LDC R6, c[0x0][0x630] ;  /* 0x00018c00ff067b82 */ /* 0x000e700000000800 */
[----:B------:R-:W4:Y:S01]  /*0fb0*/  LDC.64 R30, c[0x0][0x620] ;  /* 0x00018800ff1e7b82 */ /* 0x000f220000000a00 */
[----:B0-----:R-:W-:-:S04]  /*0fc0*/  ISETP.NE.U32.AND P0, PT, R28, RZ, PT ;  /* 0x000000ff1c00720c */ /* 0x001fc80003f05070 */
[----:B------:R-:W-:-:S13]  /*0fd0*/  ISETP.NE.AND.EX P0, PT, R29, RZ, PT, P0 ;  /* 0x000000ff1d00720c */ /* 0x000fda0003f05300 */
[----:B-1--4-:R-:W-:Y:S05]  /*0fe0*/  @!P0 BRA `(.L_x_14) ;  /* 0x0000000000288947 */ /* 0x012fea0003800000 */
[----:B------:R-:W0:Y:S02]  /*0ff0*/  LDC R23, c[0x0][0x634] ;  /* 0x00018d00ff177b82 */ /* 0x000e240000000800 */
[----:B0-----:R-:W-:-:S05]  /*1000*/  IADD3 R23, P0, R2, R23, RZ ;  /* 0x0000001702177210 */ /* 0x001fca0007f1e0ff */
[----:B------:R-:W-:-:S04]  /*1010*/  IMAD.X R27, RZ, RZ, R3, P0 ;  /* 0x000000ffff1b7224 */ /* 0x000fc800000e0603 */
[----:B------:R-:W-:-:S04]  /*1020*/  IMAD.WIDE.U32 R4, R27, R28, RZ ;  /* 0x0000001c1b047225 */ /* 0x000fc800078e00ff */
[----:B------:R-:W-:-:S04]  /*1030*/  IMAD.WIDE.U32 R20, P0, R23, R29, R4 ;  /* 0x0000001d17147225 */ /* 0x000fc80007800004 */
[----:B------:R-:W-:-:S04]  /*1040*/  IMAD.WIDE.U32 R4, R23, R28, RZ ;  /* 0x0000001c17047225 */ /* 0x000fc800078e00ff */
[----:B------:R-:W-:Y:S01]  /*1050*/  IMAD.X R23, RZ, RZ, RZ, P0 ;  /* 0x000000ffff177224 */ /* 0x000fe200000e06ff */
[----:B------:R-:W-:Y:S01]  /*1060*/  IADD3 RZ, P0, R5, R20, RZ ;  /* 0x0000001405ff7210 */ /* 0x000fe20007f1e0ff */
[----:B------:R-:W-:-:S04]  /*1070*/  IMAD.MOV.U32 R22, RZ, RZ, R21 ;  /* 0x000000ffff167224 */ /* 0x000fc800078e0015 */
[----:B------:R-:W-:-:S08]  /*1080*/  IMAD.WIDE.U32.X R4, R27, R29, R22, P0 ;  /* 0x0000001d1b047225 */ /* 0x000fd000000e0416 */
.L_x_14:
[----:B------:R-:W0:Y:S01]  /*1090*/  LDC.64 R32, c[0x0][0x640] ;  /* 0x00019000ff207b82 */ /* 0x000e220000000a00 */
[-CC-:B------:R-:W-:Y:S01]  /*10a0*/  SHF.R.U64 R36, R4, R6.reuse, R5.reuse ;  /* 0x0000000604247219 */ /* 0x180fe20000001205 */
[----:B------:R-:W-:Y:S01]  /*10b0*/  IMAD.MOV.U32 R37, RZ, RZ, 0x1 ;  /* 0x00000001ff257424 */ /* 0x000fe200078e00ff */
[----:B------:R-:W-:Y:S02]  /*10c0*/  SHF.R.U32.HI R4, RZ, R6, R5 ;  /* 0x00000006ff047219 */ /* 0x000fe40000011605 */
[----:B------:R-:W-:-:S03]  /*10d0*/  IADD3 R21, P0, RZ, -R36, RZ ;  /* 0x80000024ff157210 */ /* 0x000fc60007f1e0ff */
[----:B------:R-:W1:Y:S02]  /*10e0*/  LDC R20, c[0x0][0x618] ;  /* 0x00018600ff147b82 */ /* 0x000e640000000800 */
[----:B------:R-:W-:-:S04]  /*10f0*/  IMAD.X R5, RZ, RZ, ~R4, P0 ;  /* 0x000000ffff057224 */ /* 0x000fc800000e0e04 */
[-C--:B------:R-:W-:Y:S02]  /*1100*/  IMAD R6, R5, R30.reuse, RZ ;  /* 0x0000001e05067224 */ /* 0x080fe400078e02ff */
[----:B------:R-:W4:Y:S01]  /*1110*/  LDC R23, c[0x0][0x608] ;  /* 0x00018200ff177b82 */ /* 0x000f220000000800 */
[----:B------:R-:W-:-:S04]  /*1120*/  IMAD.WIDE.U32 R4, R21, R30, R2 ;  /* 0x0000001e15047225 */ /* 0x000fc800078e0002 */
[----:B------:R-:W-:-:S03]  /*1130*/  IMAD R21, R21, R31, R6 ;  /* 0x0000001f15157224 */ /* 0x000fc600078e0206 */
[----:B------:R-:W2:Y:S01]  /*1140*/  LDC R28, c[0x0][0x658] ;  /* 0x00019600ff1c7b82 */ /* 0x000ea20000000800 */
[----:B------:R-:W-:Y:S01]  /*1150*/  IMAD.IADD R5, R5, 0x1, R21 ;  /* 0x0000000105057824 */ /* 0x000fe200078e0215 */
[----:B0-----:R-:W-:Y:S01]  /*1160*/  ISETP.NE.U32.AND P0, PT, R32, RZ, PT ;  /* 0x000000ff2000720c */ /* 0x001fe20003f05070 */
[----:B------:R-:W-:-:S03]  /*1170*/  IMAD.MOV.U32 R21, RZ, RZ, -0x1 ;  /* 0xffffffffff157424 */ /* 0x000fc600078e00ff */
[----:B------:R-:W-:Y:S02]  /*1180*/  ISETP.NE.AND.EX P0, PT, R33, RZ, PT, P0 ;  /* 0x000000ff2100720c */ /* 0x000fe40003f05300 */
[----:B------:R-:W0:Y:S01]  /*1190*/  LDC R31, c[0x0][0x600] ;  /* 0x00018000ff1f7b82 */ /* 0x000e220000000800 */
[-CC-:B-1----:R-:W-:Y:S02]  /*11a0*/  SHF.R.U64 R29, R4, R20.reuse, R5.reuse ;  /* 0x00000014041d7219 */ /* 0x182fe40000001205 */
[----:B------:R-:W-:-:S05]  /*11b0*/  SHF.R.U32.HI R4, RZ, R20, R5 ;  /* 0x00000014ff047219 */ /* 0x000fca0000011605 */
[----:B------:R-:W1:Y:S01]  /*11c0*/  LDC R30, c[0x0][0x648] ;  /* 0x00019200ff1e7b82 */ /* 0x000e620000000800 */
[-CC-:B----4-:R-:W-:Y:S02]  /*11d0*/  SHF.R.U64 R39, R29, R23.reuse, R4.reuse ;  /* 0x000000171d277219 */ /* 0x190fe40000001204 */
[----:B------:R-:W-:-:S05]  /*11e0*/  SHF.R.U32.HI R5, RZ, R23, R4 ;  /* 0x00000017ff057219 */ /* 0x000fca0000011604 */
[----:B------:R-:W4:Y:S01]  /*11f0*/  LDC R35, c[0x0][0x638] ;  /* 0x00018e00ff237b82 */ /* 0x000f220000000800 */
[-C--:B--2---:R-:W-:Y:S02]  /*1200*/  SHF.L.U32 R4, R21, R28.reuse, RZ ;  /* 0x0000001c15047219 */ /* 0x084fe400000006ff */
[--C-:B------:R-:W-:Y:S02]  /*1210*/  SHF.R.U64 R38, R39, R28, R5.reuse ;  /* 0x0000001c27267219 */ /* 0x100fe40000001205 */
[----:B------:R-:W-:Y:S02]  /*1220*/  LOP3.LUT R6, RZ, R4, RZ, 0x33, !PT ;  /* 0x00000004ff067212 */ /* 0x000fe400078e33ff */
[----:B------:R-:W-:Y:S01]  /*1230*/  SHF.R.U32.HI R5, RZ, R28, R5 ;  /* 0x0000001cff057219 */ /* 0x000fe20000011605 */
[----:B------:R-:W2:Y:S01]  /*1240*/  LDC R34, c[0x0][0x610] ;  /* 0x00018400ff227b82 */ /* 0x000ea20000000800 */
[----:B------:R-:W-:Y:S01]  /*1250*/  IMAD.MOV.U32 R4, RZ, RZ, R38 ;  /* 0x000000ffff047224 */ /* 0x000fe200078e0026 */
[----:B------:R-:W-:Y:S06]  /*1260*/  @!P0 BRA `(.L_x_15) ;  /* 0x0000000000288947 */ /* 0x000fec0003800000 */
[----:B------:R-:W3:Y:S02]  /*1270*/  LDC R23, c[0x0][0x64c] ;  /* 0x00019300ff177b82 */ /* 0x000ee40000000800 */
[----:B---3--:R-:W-:-:S05]  /*1280*/  IADD3 R23, P0, R38, R23, RZ ;  /* 0x0000001726177210 */ /* 0x008fca0007f1e0ff */
        /* <DEDUP_REMOVED lines=8> */
.L_x_15:
[----:B-1----:R-:W-:Y:S01]  /*1310*/  SHF.R.U64 R17, R4, R30, R5 ;  /* 0x0000001e04117219 */ /* 0x002fe20000001205 */
[----:B------:R-:W-:Y:S01]  /*1320*/  @P2 IMAD R24, R25, R26, R16 ;  /* 0x0000001a19182224 */ /* 0x000fe200078e0210 */
[----:B------:R-:W-:Y:S02]  /*1330*/  SHF.L.U32 R4, R37, R28, RZ ;  /* 0x0000001c25047219 */ /* 0x000fe400000006ff */
[----:B------:R-:W-:Y:S01]  /*1340*/  LOP3.LUT R5, R39, R6, RZ, 0xc0, !PT ;  /* 0x0000000627057212 */ /* 0x000fe200078ec0ff */
[----:B0-----:R-:W-:Y:S02]  /*1350*/  VIADD R6, R31, 0xffffffff ;  /* 0xffffffff1f067836 */ /* 0x001fe40000000000 */
[----:B------:R-:W-:Y:S02]  /*1360*/  IMAD.MOV R20, RZ, RZ, -R17 ;  /* 0x000000ffff147224 */ /* 0x000fe400078e0a11 */
[----:B------:R-:W-:Y:S01]  /*1370*/  IMAD R5, R4, R17, R5 ;  /* 0x0000001104057224 */ /* 0x000fe200078e0205 */
[----:B------:R-:W-:Y:S01]  /*1380*/  LOP3.LUT R17, R29, R6, RZ, 0xc0, !PT ;  /* 0x000000061d117212 */ /* 0x000fe200078ec0ff */
[----:B----4-:R-:W-:-:S02]  /*1390*/  IMAD R4, R20, R35, R38 ;  /* 0x0000002314047224 */ /* 0x010fc400078e0226 */
[----:B--2---:R-:W-:Y:S02]  /*13a0*/  IMAD R6, R5, R34, R24 ;  /* 0x0000002205067224 */ /* 0x004fe400078e0218 */
[----:B------:R-:W-:Y:S02]  /*13b0*/  IMAD R17, R4, R31, R17 ;  /* 0x0000001f04117224 */ /* 0x000fe400078e0211 */
[----:B------:R-:W-:Y:S02]  /*13c0*/  IMAD.MOV.U32 R20, RZ, RZ, 0x1 ;  /* 0x00000001ff147424 */ /* 0x000fe400078e00ff */
[----:B------:R-:W-:Y:S01]  /*13d0*/  IMAD.MOV.U32 R4, RZ, RZ, R36 ;  /* 0x000000ffff047224 */ /* 0x000fe200078e0024 */
[----:B------:R-:W-:Y:S02]  /*13e0*/  SEL R5, R17, R6, !P2 ;  /* 0x0000000611057207 */ /* 0x000fe40005000000 */
[----:B------:R-:W-:-:S07]  /*13f0*/  SEL R6, R6, R17, !P2 ;  /* 0x0000001106067207 */ /* 0x000fce0005000000 */
.L_x_13:
[----:B------:R-:W-:Y:S05]  /*1400*/  @!P3 BRA `(.L_x_16) ;  /* 0x00000000000cb947 */ /* 0x000fea0003800000 */
[----:B------:R-:W-:Y:S01]  /*1410*/  UCGABAR_WAIT ;  /* 0x0000000000007dc7 */ /* 0x000fe20008000000 */
[----:B------:R-:W-:Y:S01]  /*1420*/  CCTL.IVALL ;  /* 0x00000000ff00798f */ /* 0x000fe20002000000 */
[----:B------:R-:W-:Y:S05]  /*1430*/  BRA `(.L_x_17) ;  /* 0x0000000000047947 */ /* 0x000fea0003800000 */
.L_x_16:
[----:B------:R-:W-:Y:S06]  /*1440*/  BAR.SYNC.DEFER_BLOCKING 0x0 ;  /* 0x0000000000007b1d */ /* 0x000fec0000010000 */
.L_x_17:
[----:B------:R-:W-:Y:S05]  /*1450*/  @!P4 BRA `(.L_x_18) ;  /* 0x0000006c00c8c947 */ /* 0x000fea0003800000 */
[----:B------:R-:W-:-:S13]  /*1460*/  ISETP.GT.U32.AND P0, PT, R40, 0x1, PT ;  /* 0x000000012800780c */ /* 0x000fda0003f04070 */
[----:B------:R-:W-:Y:S05]  /*1470*/  @P0 EXIT ;  /* 0x000000000000094d */ /* 0x000fea0003800000 */
.L_x_19:
[----:B------:R-:W-:-:S08]  /*1480*/  NOP ;  /* 0x0000000000007918 */ /* 0x000fd00000000000 */
[----:B------:R-:W0:Y:S02]  /*1490*/  USETMAXREG.TRY_ALLOC.CTAPOOL UP0, 0xe8 ;  /* 0x000000e8000079c8 */ /* 0x000e240008000600 */
[----:B0-----:R-:W-:-:S13]  /*14a0*/  PLOP3.LUT P0, PT, PT, PT, UP0, 0x80, 0x0 ;  /* 0x000000000000781c */ /* 0x001fda0003f0f008 */
[----:B------:R-:W-:Y:S05]  /*14b0*/  @!P0 BRA `(.L_x_19) ;  /* 0xfffffffc00f08947 */ /* 0x000fea000383ffff */
[----:B------:R-:W-:-:S13]  /*14c0*/  LOP3.LUT P0, RZ, R20, 0xff, RZ, 0xc0, !PT ;  /* 0x000000ff14ff7812 */ /* 0x000fda000780c0ff */
[----:B------:R-:W-:Y:S05]  /*14d0*/  @!P0 EXIT ;  /* 0x000000000000894d */ /* 0x000fea0003800000 */
[----:B------:R-:W0:Y:S01]  /*14e0*/  S2UR UR6, SR_CgaCtaId ;  /* 0x00000000000679c3 */ /* 0x000e220000008800 */
[CC--:B------:R-:W-:Y:S01]  /*14f0*/  LEA.HI R11, R19.reuse, R10.reuse, RZ, 0x2 ;  /* 0x0000000a130b7211 */ /* 0x0c0fe200078f10ff */
[----:B------:R-:W-:Y:S01]  /*1500*/  UIADD3 UR7, UR11, -0x1, URZ ;  /* 0xffffffff0b077890 */ /* 0x000fe2000fffe03f */
[----:B------:R-:W-:Y:S01]  /*1510*/  LEA.HI R19, R19, R10, RZ, 0x5 ;  /* 0x0000000a13137211 */ /* 0x000fe200078f28ff */
[----:B------:R-:W-:Y:S01]  /*1520*/  UMOV UR9, 0x400 ;  /* 0x0000040000097882 */ /* 0x000fe20000000000 */
[--C-:B------:R-:W-:Y:S01]  /*1530*/  SHF.R.S32.HI R18, RZ, 0x2, R11.reuse ;  /* 0x00000002ff127819 */ /* 0x100fe2000001140b */
[----:B------:R-:W-:Y:S01]  /*1540*/  UISETP.LT.AND UP0, UPT, UR13, 0x1, UPT ;  /* 0x000000010d00788c */ /* 0x000fe2000bf01270 */
[----:B------:R-:W-:Y:S01]  /*1550*/  SHF.R.S32.HI R17, RZ, 0x1f, R11 ;  /* 0x0000001fff117819 */ /* 0x000fe2000001140b */
[----:B------:R-:W-:Y:S01]  /*1560*/  USHF.L.U32 UR21, UR13, 0x1, URZ ;  /* 0x000000010d157899 */ /* 0x000fe2000800063f */
[----:B------:R-:W-:Y:S01]  /*1570*/  LOP3.LUT R11, R11, 0xfffffffc, RZ, 0xc0, !PT ;  /* 0xfffffffc0b0b7812 */ /* 0x000fe200078ec0ff */
[----:B------:R-:W-:Y:S01]  /*1580*/  USEL UR10, UR13, 0x1, UP0 ;  /* 0x000000010d0a7887 */ /* 0x000fe20008000000 */
[----:B------:R-:W-:Y:S01]  /*1590*/  LEA.HI R17, R17, R18, RZ, 0x3 ;  /* 0x0000001211117211 */ /* 0x000fe200078f18ff */
[----:B------:R-:W-:Y:S01]  /*15a0*/  UISETP.NE.AND UP0, UPT, UR7, URZ, UPT ;  /* 0x0000003f0700728c */ /* 0x000fe2000bf05270 */
[----:B------:R-:W-:Y:S01]  /*15b0*/  LOP3.LUT R148, R7, 0x1, RZ, 0xfc, !PT ;  /* 0x0000000107947812 */ /* 0x000fe200078efcff */
[----:B------:R-:W-:Y:S01]  /*15c0*/  IMAD.IADD R16, R10, 0x1, -R11 ;  /* 0x000000010a107824 */ /* 0x000fe200078e0a0b */
[----:B------:R-:W-:Y:S01]  /*15d0*/  LOP3.LUT R17, R17, 0xfffffff8, RZ, 0xc0, !PT ;  /* 0xfffffff811117812 */ /* 0x000fe200078ec0ff */
[----:B------:R-:W-:-:S04]  /*15e0*/  UIADD3 UR10, -UR10, UR13, URZ ;  /* 0x0000000d0a0a7290 */ /* 0x000fc8000fffe13f */
[----:B------:R-:W-:Y:S01]  /*15f0*/  IMAD.IADD R18, R18, 0x1, -R17 ;  /* 0x0000000112127824 */ /* 0x000fe200078e0a11 */
[----:B------:R-:W-:Y:S01]  /*1600*/  SHF.R.S32.HI R17, RZ, 0x5, R19 ;  /* 0x00000005ff117819 */ /* 0x000fe20000011413 */
[----:B0-----:R-:W-:-:S03]  /*1610*/  ULEA UR9, UR6, UR9, 0x18 ;  /* 0x0000000906097291 */ /* 0x001fc6000f8ec03f */
[--C-:B------:R-:W-:Y:S01]  /*1620*/  SHF.R.S32.HI R19, RZ, 0x1f, R18.reuse ;  /* 0x0000001fff137819 */ /* 0x100fe20000011412 */
[----:B------:R-:W-:Y:S01]  /*1630*/  USHF.L.U32 UR6, UR7, 0x3, URZ ;  /* 0x0000000307067899 */ /* 0x000fe2000800063f */
[C-C-:B------:R-:W-:Y:S01]  /*1640*/  IMAD R20, R17.reuse, -0x10, -R18.reuse ;  /* 0xfffffff011147824 */ /* 0x140fe200078e0a12 */
[----:B------:R-:W-:Y:S02]  /*1650*/  USEL UR7, URZ, 0x1, UP0 ;  /* 0x000000013f077887 */ /* 0x000fe40008000000 */
[----:B------:R-:W-:Y:S01]  /*1660*/  ULOP3.LUT UR6, UR6, 0x8, URZ, 0xc0, !UPT ;  /* 0x0000000806067892 */ /* 0x000fe2000f8ec03f */
[----:B------:R-:W-:Y:S01]  /*1670*/  IMAD.WIDE R10, R17, 0x10, R18 ;  /* 0x00000010110a7825 */ /* 0x000fe200078e0212 */
[----:B------:R-:W-:Y:S02]  /*1680*/  UIADD3 UR22, UR9, 0xa0, URZ ;  /* 0x000000a009167890 */ /* 0x000fe4000fffe03f */
[----:B------:R-:W-:Y:S01]  /*1690*/  ULOP3.LUT UR23, UR6, 0x8, URZ, 0x3c, !UPT ;  /* 0x0000000806177892 */ /* 0x000fe2000f8e3c3f */
[----:B------:R-:W-:Y:S01]  /*16a0*/  IMAD.U32 R150, RZ, RZ, UR7 ;  /* 0x00000007ff967e24 */ /* 0x000fe2000f8e00ff */
[----:B------:R-:W-:-:S02]  /*16b0*/  ULOP3.LUT UR12, UR6, 0x18, URZ, 0x3c, !UPT ;  /* 0x00000018060c7892 */ /* 0x000fc4000f8e3c3f */
[----:B------:R-:W-:Y:S01]  /*16c0*/  ULEA UR11, UR11, UR22, 0x3 ;  /* 0x000000160b0b7291 */ /* 0x000fe2000f8e183f */
[----:B------:R-:W-:Y:S02]  /*16d0*/  ULDC UR6, c[0x0][0x284] ;  /* 0x0000a10000067ab9 */ /* 0x000fe40000000800 */
[----:B------:R-:W-:-:S09]  /*16e0*/  VIADD R17, R20, UR6 ;  /* 0x0000000614117c36 */ /* 0x000fd20008000000 */
.L_x_174:
[----:B------:R-:W-:Y:S01]  /*16f0*/  SHF.L.U32 R18, R150, 0x1f, RZ ;  /* 0x0000001f96127819 */ /* 0x000fe200000006ff */
[----:B------:R-:W0:Y:S01]  /*1700*/  LDC R19, c[0x0][0x28c] ;  /* 0x0000a300ff137b82 */ /* 0x000e220000000800 */
[----:B------:R-:W-:Y:S01]  /*1710*/  UMOV UR6, URZ ;  /* 0x0000003f00067c82 */ /* 0x000fe20008000000 */
[----:B------:R-:W-:Y:S01]  /*1720*/  UMOV UR20, UR5 ;  /* 0x0000000500147c82 */ /* 0x000fe20008000000 */
[----:B-1----:R-:W1:Y:S01]  /*1730*/  SYNCS.PHASECHK.TRANS64.TRYWAIT P0, [UR11+-0x8], R18 ;  /* 0xfffff812ff0075a7 */ /* 0x002e62000800014b */
[----:B0-----:R-:W-:Y:S01]  /*1740*/  ISETP.GE.AND P1, PT, R19, 0x1, PT ;  /* 0x000000011300780c */ /* 0x001fe20003f26270 */
[----:B-1-34-:R-:W-:-:S12]  /*1750*/  @!P0 BRA `(.L_x_20) ;  /* 0x0000007c00c08947 */ /* 0x01afd80003800000 */
.L_x_201:
[----:B------:R-:W-:Y:S01]  /*1760*/  UMOV UR7, URZ ;  /* 0x0000003f00077c82 */ /* 0x000fe20008000000 */
[----:B------:R-:W-:Y:S01]  /*1770*/  UMOV UR8, URZ ;  /* 0x0000003f00087c82 */ /* 0x000fe20008000000 */
[----:B------:R-:W-:Y:S02]  /*1780*/  CS2R R88, SRZ ;  /* 0x0000000000587805 */ /* 0x000fe4000001ff00 */
[----:B------:R-:W-:Y:S02]  /*1790*/  CS2R R22, SRZ ;  /* 0x0000000000167805 */ /* 0x000fe4000001ff00 */
[----:B------:R-:W-:Y:S02]  /*17a0*/  CS2R R90, SRZ ;  /* 0x00000000005a7805 */ /* 0x000fe4000001ff00 */
[----:B------:R-:W-:Y:S02]  /*17b0*/  CS2R R92, SRZ ;  /* 0x00000000005c7805 */ /* 0x000fe4000001ff00 */
[----:B------:R-:W-:-:S02]  /*17c0*/  CS2R R94, SRZ ;  /* 0x00000000005e7805 */ /* 0x000fc4000001ff00 */
[----:B------:R-:W-:Y:S02]  /*17d0*/  CS2R R96, SRZ ;  /* 0x0000000000607805 */ /* 0x000fe4000001ff00 */
        /* <DEDUP_REMOVED lines=24> */
[----:B------:R-:W-:Y:S01]  /*1960*/  CS2R R146, SRZ ;  /* 0x0000000000927805 */ /* 0x000fe2000001ff00 */
[----:B------:R-:W-:Y:S01]  /*1970*/  IMAD.MOV.U32 R149, RZ, RZ, RZ ;  /* 0x000000ffff957224 */ /* 0x000fe200078e00ff */
[----:B------:R-:W-:Y:S01]  /*1980*/  CS2R R24, SRZ ;  /* 0x0000000000187805 */ /* 0x000fe2000001ff00 */
[----:B------:R-:W-:Y:S01]  /*1990*/  IMAD.MOV.U32 R151, RZ, RZ, RZ ;  /* 0x000000ffff977224 */ /* 0x000fe200078e00ff */
[----:B------:R-:W-:Y:S01]  /*19a0*/  CS2R R26, SRZ ;  /* 0x00000000001a7805 */ /* 0x000fe2000001ff00 */
[----:B------:R-:W-:Y:S01]  /*19b0*/  IMAD.U32 R152, RZ, RZ, UR4 ;  /* 0x00000004ff987e24 */ /* 0x000fe2000f8e00ff */
        /* <DEDUP_REMOVED lines=29> */
[----:B------:R-:W-:Y:S01]  /*1b90*/  CS2R R86, SRZ ;  /* 0x0000000000567805 */ /* 0x000fe2000001ff00 */
[----:B------:R-:W-:Y:S06]  /*1ba0*/  @!P1 BRA `(.L_x_21) ;  /* 0x00000008006c9947 */ /* 0x000fec0003800000 */
[----:B------:R-:W-:-:S13]  /*1bb0*/  ISETP.NE.AND P1, PT, R148, 0x3, PT ;  /* 0x000000039400780c */ /* 0x000fda0003f25270 */
[----:B------:R-:W-:Y:S05]  /*1bc0*/  @!P1 BRA `(.L_x_22) ;  /* 0x0000000000049947 */ /* 0x000fea0003800000 */
[----:B------:R-:W-:Y:S01]  /*1bd0*/  BPT.TRAP 0x1 ;  /* 0x000000040000795c */ /* 0x000fe20000300000 */
.L_x_22:
[----:B------:R-:W-:Y:S01]  /*1be0*/  ULEA UR6, UR5, UR9, 0x3 ;  /* 0x0000000905067291 */ /* 0x000fe2000f8e183f */
[----:B0-----:R-:W-:-:S05]  /*1bf0*/  IMAD.U32 R18, RZ, RZ, UR4 ;  /* 0x00000004ff127e24 */ /* 0x001fca000f8e00ff */
[----:B------:R-:W-:-:S04]  /*1c00*/  SHF.L.U32 R18, R18, 0x1f, RZ ;  /* 0x0000001f12127819 */ /* 0x000fc800000006ff */
[----:B------:R0:W1:Y:S01]  /*1c10*/  SYNCS.PHASECHK.TRANS64.TRYWAIT P0, [UR6], R18 ;  /* 0x00000012ff0075a7 */ /* 0x0000620008000146 */
[----:B------:R-:W-:Y:S05]  /*1c20*/  @!P1 BRA `(.L_x_23) ;  /* 0x0000000000049947 */ /* 0x000fea0003800000 */
[----:B------:R-:W-:Y:S01]  /*1c30*/  BPT.TRAP 0x1 ;  /* 0x000000040000795c */ /* 0x000fe20000300000 */
.L_x_23:
[----:B-1----:R-:W-:Y:S05]  /*1c40*/  @P0 BRA `(.L_x_24) ;  /* 0x0000000000080947 */ /* 0x002fea0003800000 */
[----:B------:R-:W1:Y:S02]  /*1c50*/  SYNCS.PHASECHK.TRANS64.TRYWAIT P0, [UR6], R18 ;  /* 0x00000012ff0075a7 */ /* 0x000e640008000146 */
[----:B-1----:R-:W-:Y:S05]  /*1c60*/  @!P0 BRA `(.L_x_25) ;  /* 0x0000007800948947 */ /* 0x002fea0003800000 */
.L_x_24:
[----:B------:R-:W-:Y:S01]  /*1c70*/  UIADD3 UR6, UR9, 0x180, URZ ;  /* 0x0000018009067890 */ /* 0x000fe2000fffe03f */
[----:B------:R-:W-:Y:S01]  /*1c80*/  WARPGROUP.ARRIVE ;  /* 0x00000000000079c5 */ /* 0x000fe20000000000 */
[----:B------:R-:W-:Y:S01]  /*1c90*/  UIADD3 UR7, UR9, 0x12180, URZ ;  /* 0x0001218009077890 */ /* 0x000fe2000fffe03f */
[----:B------:R-:W-:Y:S01]  /*1ca0*/  CS2R R88, SRZ ;  /* 0x0000000000587805 */ /* 0x000fe2000001ff00 */
[----:B------:R-:W-:Y:S01]  /*1cb0*/  USHF.R.U32.HI UR6, URZ, 0x4, UR6 ;  /* 0x000000043f067899 */ /* 0x000fe20008011606 */
[----:B------:R-:W-:Y:S01]  /*1cc0*/  CS2R R22, SRZ ;  /* 0x0000000000167805 */ /* 0x000fe2000001ff00 */
[----:B------:R-:W-:Y:S01]  /*1cd0*/  USHF.R.U32.HI UR7, URZ, 0x4, UR7 ;  /* 0x000000043f077899 */ /* 0x000fe20008011607 */
[----:B------:R-:W-:Y:S01]  /*1ce0*/  CS2R R90, SRZ ;  /* 0x00000000005a7805 */ /* 0x000fe2000001ff00 */
[----:B------:R-:W-:Y:S01]  /*1cf0*/  ULOP3.LUT UR6, UR6, 0x3fff, URZ, 0xc0, !UPT ;  /* 0x00003fff06067892 */ /* 0x000fe2000f8ec03f */
[----:B------:R-:W-:Y:S01]  /*1d00*/  CS2R R92, SRZ ;  /* 0x00000000005c7805 */ /* 0x000fe2000001ff00 */
[----:B------:R-:W-:Y:S01]  /*1d10*/  ULOP3.LUT UR7, UR7, 0x3fff, URZ, 0xc0, !UPT ;  /* 0x00003fff07077892 */ /* 0x000fe2000f8ec03f */
[----:B------:R-:W-:Y:S01]  /*1d20*/  CS2R R94, SRZ ;  /* 0x00000000005e7805 */ /* 0x000fe2000001ff00 */
[----:B------:R-:W-:Y:S01]  /*1d30*/  ULOP3.LUT UR6, UR6, 0x10000, URZ, 0xfc, !UPT ;  /* 0x0001000006067892 */ /* 0x000fe2000f8efc3f */
[----:B------:R-:W-:Y:S01]  /*1d40*/  CS2R R96, SRZ ;  /* 0x0000000000607805 */ /* 0x000fe2000001ff00 */
[----:B------:R-:W-:Y:S01]  /*1d50*/  ULOP3.LUT UR7, UR7, 0x10000, URZ, 0xfc, !UPT ;  /* 0x0001000007077892 */ /* 0x000fe2000f8efc3f */
[----:B------:R-:W-:Y:S01]  /*1d60*/  CS2R R98, SRZ ;  /* 0x0000000000627805 */ /* 0x000fe2000001ff00 */
[----:B------:R-:W-:Y:S01]  /*1d70*/  ULEA UR6, UR5, UR6, 0x9 ;  /* 0x0000000605067291 */ /* 0x000fe2000f8e483f */
[----:B------:R-:W-:Y:S01]  /*1d80*/  CS2R R102, SRZ ;  /* 0x0000000000667805 */ /* 0x000fe2000001ff00 */
[----:B------:R-:W-:Y:S01]  /*1d90*/  ULEA UR7, UR5, UR7, 0xa ;  /* 0x0000000705077291 */ /* 0x000fe2000f8e503f */
[----:B------:R-:W-:Y:S01]  /*1da0*/  CS2R R100, SRZ ;  /* 0x0000000000647805 */ /* 0x000fe2000001ff00 */
[----:B------:R-:W-:Y:S01]  /*1db0*/  UMOV UR17, 0x40000040 ;  /* 0x4000004000117882 */ /* 0x000fe20000000000 */
[----:B------:R-:W-:Y:S01]  /*1dc0*/  UMOV UR19, 0x40000040 ;  /* 0x4000004000137882 */ /* 0x000fe20000000000 */
[----:B------:R-:W-:Y:S01]  /*1dd0*/  CS2R R104, SRZ ;  /* 0x0000000000687805 */ /* 0x000fe2000001ff00 */
[----:B------:R-:W-:Y:S01]  /*1de0*/  UMOV UR16, UR6 ;  /* 0x0000000600107c82 */ /* 0x000fe20008000000 */
[----:B------:R-:W-:Y:S01]  /*1df0*/  CS2R R106, SRZ ;  /* 0x00000000006a7805 */ /* 0x000fe2000001ff00 */
[----:B------:R-:W-:Y:S01]  /*1e00*/  UMOV UR18, UR7 ;  /* 0x0000000700127c82 */ /* 0x000fe20008000000 */
[----:B------:R-:W-:Y:S01]  /*1e10*/  CS2R R108, SRZ ;  /* 0x00000000006c7805 */ /* 0x000fe2000001ff00 */
[----:B------:R-:W-:Y:S01]  /*1e20*/  QGMMA.64x128x32.F32.E4M3.E4M3 R24, gdesc[UR16], RZ, !UPT ;  /* 0x01e00000101879f3 */ /* 0x000fe2000c7008ff */
[----:B------:R-:W-:Y:S01]  /*1e30*/  UIADD3 UR16, UR6, 0x2, URZ ;  /* 0x0000000206107890 */ /* 0x000fe2000fffe03f */
[----:B------:R-:W-:Y:S01]  /*1e40*/  CS2R R110, SRZ ;  /* 0x00000000006e7805 */ /* 0x000fe2000001ff00 */
[----:B------:R-:W-:Y:S01]  /*1e50*/  UIADD3 UR18, UR7, 0x2, URZ ;  /* 0x0000000207127890 */ /* 0x000fe2000fffe03f */
[----:B------:R-:W-:Y:S01]  /*1e60*/  CS2R R112, SRZ ;  /* 0x0000000000707805 */ /* 0x000fe2000001ff00 */
[----:B------:R-:W-:Y:S01]  /*1e70*/  UMOV UR17, 0x40000040 ;  /* 0x4000004000117882 */ /* 0x000fe20000000000 */
[----:B------:R-:W-:Y:S01]  /*1e80*/  UMOV UR19, 0x40000040 ;  /* 0x4000004000137882 */ /* 0x000fe20000000000 */
        /* <DEDUP_REMOVED lines=17> */
[----:B------:R-:W-:Y:S02]  /*1fa0*/  IMAD.MOV.U32 R149, RZ, RZ, RZ ;  /* 0x000000ffff957224 */ /* 0x000fe400078e00ff */
[----:B------:R-:W-:Y:S01]  /*1fb0*/  IMAD.MOV.U32 R151, RZ, RZ, RZ ;  /* 0x000000ffff977224 */ /* 0x000fe200078e00ff */
[----:B------:R-:W-:Y:S01]  /*1fc0*/  QGMMA.64x128x32.F32.E4M3.E4M3 R24, gdesc[UR16], R24 ;  /* 0x01e00000101879f3 */ /* 0x000fe20008700818 */
[----:B------:R-:W-:-:S02]  /*1fd0*/  UIADD3 UR16, UR6, 0x4, URZ ;  /* 0x0000000406107890 */ /* 0x000fc4000fffe03f */
[----:B------:R-:W-:Y:S01]  /*1fe0*/  UIADD3 UR18, UR7, 0x4, URZ ;  /* 0x0000000407127890 */ /* 0x000fe2000fffe03f */
[----:B------:R-:W-:Y:S01]  /*1ff0*/  UMOV UR17, 0x40000040 ;  /* 0x4000004000117882 */ /* 0x000fe20000000000 */
[----:B------:R-:W-:-:S07]  /*2000*/  UMOV UR19, 0x40000040 ;  /* 0x4000004000137882 */ /* 0x000fce0000000000 */
[----:B------:R-:W-:Y:S01]  /*2010*/  QGMMA.64x128x32.F32.E4M3.E4M3 R24, gdesc[UR16], R24 ;  /* 0x01e00000101879f3 */ /* 0x000fe20008700818 */
[----:B------:R-:W-:Y:S02]  /*2020*/  UIADD3 UR18, UR7, 0x6, URZ ;  /* 0x0000000607127890 */ /* 0x000fe4000fffe03f */
[----:B------:R-:W-:Y:S01]  /*2030*/  UIADD3 UR16, UR6, 0x6, URZ ;  /* 0x0000000606107890 */ /* 0x000fe2000fffe03f */
[----:B------:R-:W-:Y:S01]  /*2040*/  ULDC UR7, c[0x0][0x50c] ;  /* 0x0001430000077ab9 */ /* 0x000fe20000000800 */
[----:B------:R-:W-:Y:S01]  /*2050*/  UMOV UR17, 0x40000040 ;  /* 0x4000004000117882 */ /* 0x000fe20000000000 */
[----:B------:R-:W-:Y:S01]  /*2060*/  UISETP.NE.AND UP0, UPT, UR7, 0x4, UPT ;  /* 0x000000040700788c */ /* 0x000fe2000bf05270 */
[----:B------:R-:W-:Y:S01]  /*2070*/  UMOV UR19, 0x40000040 ;  /* 0x4000004000137882 */ /* 0x000fe20000000000 */
[----:B------:R-:W-:Y:S02]  /*2080*/  UMOV UR6, 0x4 ;  /* 0x0000000400067882 */ /* 0x000fe40000000000 */
[----:B------:R-:W-:-:S06]  /*2090*/  USEL UR7, URZ, 0x1, UP0 ;  /* 0x000000013f077887 */ /* 0x000fcc0008000000 */
[----:B------:R-:W-:Y:S01]  /*20a0*/  ISETP.NE.AND P0, PT, RZ, UR7, PT ;  /* 0x00000007ff007c0c */ /* 0x000fe2000bf05270 */
[----:B------:R-:W-:-:S12]  /*20b0*/  QGMMA.64x128x32.F32.E4M3.E4M3 R24, gdesc[UR16], R24, gsb0 ;  /* 0x01e00000101879f3 */ /* 0x000fd80008000818 */
[----:B------:R-:W-:Y:S05]  /*20c0*/  @!P0 BRA `(.L_x_26) ;  /* 0x0000000400088947 */ /* 0x000fea0003800000 */
[----:B------:R-:W-:Y:S02]  /*20d0*/  WARPGROUP.DEPBAR.LE gsb0, 0x0 ;  /* 0x00008000000079c5 */ /* 0x000fe40000010000 */
[----:B------:R-:W-:-:S01]  /*20e0*/  FADD R151, RZ, R24 ;  /* 0x00000018ff977221 */ /* 0x000fc20000000000 */
[----:B------:R-:W-:Y:S01]  /*20f0*/  FADD R146, RZ, R25 ;  /* 0x00000019ff927221 */ /* 0x000fe20000000000 */
        /* <DEDUP_REMOVED lines=62> */
[----:B------:R-:W-:-:S06]  /*24e0*/  UMOV UR6, URZ ;  /* 0x0000003f00067c82 */ /* 0x000fcc0008000000 */
.L_x_26:
[----:B------:R-:W-:-:S04]  /*24f0*/  UIADD3 UR20, UR5, 0x1, URZ ;  /* 0x0000000105147890 */ /* 0x000fc8000fffe03f */
[----:B------:R-:W-:-:S04]  /*2500*/  UISETP.NE.AND UP0, UPT, UR20, 0x9, UPT ;  /* 0x000000091400788c */ /* 0x000fc8000bf05270 */
[----:B------:R-:W-:Y:S02]  /*2510*/  USEL UR8, URZ, 0x1, UP0 ;  /* 0x000000013f087887 */ /* 0x000fe40008000000 */
[----:B------:R-:W-:Y:S02]  /*2520*/  USEL UR20, UR20, URZ, UP0 ;  /* 0x0000003f14147287 */ /* 0x000fe40008000000 */
[----:B------:R-:W-:-:S06]  /*2530*/  ULOP3.LUT UR8, UR4, UR8, URZ, 0x3c, !UPT ;  /* 0x0000000804087292 */ /* 0x000fcc000f8e3c3f */
[----:B------:R-:W-:Y:S01]  /*2540*/  IMAD.U32 R152, RZ, RZ, UR8 ;  /* 0x00000008ff987e24 */ /* 0x000fe2000f8e00ff */
[----:B------:R-:W-:-:S06]  /*2550*/  UMOV UR8, 0x1 ;  /* 0x0000000100087882 */ /* 0x000fcc0000000000 */
.L_x_21:
[----:B------:R-:W-:-:S06]  /*2560*/  UISETP.GE.AND UP0, UPT, UR10, 0x1, UPT ;  /* 0x000000010a00788c */ /* 0x000fcc000bf06270 */
[----:B------:R-:W-:-:S13]  /*2570*/  PLOP3.LUT P0, PT, PT, PT, UP0, 0x80, 0x0 ;  /* 0x000000000000781c */ /* 0x000fda0003f0f008 */
[----:B------:R-:W-:Y:S05]  /*2580*/  @!P0 BRA `(.L_x_27) ;  /* 0x0000000800388947 */ /* 0x000fea0003800000 */
[----:B01----:R-:W-:Y:S01]  /*2590*/  IMAD.U32 R18, RZ, RZ, UR10 ;  /* 0x0000000aff127e24 */ /* 0x003fe2000f8e00ff */
[----:B------:R-:W-:Y:S01]  /*25a0*/  ULDC UR24, c[0x0][0x50c] ;  /* 0x0001430000187ab9 */ /* 0x000fe20000000800 */
[----:B------:R-:W-:-:S07]  /*25b0*/  IMAD.U32 R19, RZ, RZ, UR5 ;  /* 0x00000005ff137e24 */ /* 0x000fce000f8e00ff */
.L_x_35:
[----:B------:R-:W-:-:S13]  /*25c0*/  ISETP.NE.AND P1, PT, R148, 0x3, PT ;  /* 0x000000039400780c */ /* 0x000fda0003f25270 */
[----:B------:R-:W-:Y:S05]  /*25d0*/  @!P1 BRA `(.L_x_28) ;  /* 0x0000000000049947 */ /* 0x000fea0003800000 */
[----:B------:R-:W-:Y:S01]  /*25e0*/  BPT.TRAP 0x1 ;  /* 0x000000040000795c */ /* 0x000fe20000300000 */
.L_x_28:
[----:B------:R-:W-:Y:S01]  /*25f0*/  ULEA UR16, UR20, UR9, 0x3 ;  /* 0x0000000914107291 */ /* 0x000fe2000f8e183f */
[----:B------:R-:W-:-:S08]  /*2600*/  SHF.L.U32 R20, R152, 0x1f, RZ ;  /* 0x0000001f98147819 */ /* 0x000fd000000006ff */
[----:B------:R0:W1:Y:S01]  /*2610*/  SYNCS.PHASECHK.TRANS64.TRYWAIT P0, [UR16], R20 ;  /* 0x00000014ff0075a7 */ /* 0x0000620008000150 */
[----:B------:R-:W-:Y:S05]  /*2620*/  @!P1 BRA `(.L_x_29) ;  /* 0x0000000000049947 */ /* 0x000fea0003800000 */
[----:B------:R-:W-:Y:S01]  /*2630*/  BPT.TRAP 0x1 ;  /* 0x000000040000795c */ /* 0x000fe20000300000 */
.L_x_29:
[----:B-1----:R-:W-:Y:S05]  /*2640*/  @P0 BRA `(.L_x_30) ;  /* 0x0000000000080947 */ /* 0x002fea0003800000 */
[----:B------:R-:W1:Y:S02]  /*2650*/  SYNCS.PHASECHK.TRANS64.TRYWAIT P0, [UR16], R20 ;  /* 0x00000014ff0075a7 */ /* 0x000e640008000150 */
[----:B-1----:R-:W-:Y:S05]  /*2660*/  @!P0 BRA `(.L_x_31) ;  /* 0x00000070002c8947 */ /* 0x002fea0003800000 */
.L_x_30:
[----:B------:R-:W-:Y:S01]  /*2670*/  UIADD3 UR16, UR9, 0x180, URZ ;  /* 0x0000018009107890 */ /* 0x000fe2000fffe03f */
[----:B------:R-:W-:Y:S01]  /*2680*/  WARPGROUP.ARRIVE ;  /* 0x00000000000079c5 */ /* 0x000fe20000000000 */
[----:B------:R-:W-:Y:S02]  /*2690*/  UIADD3 UR17, UR9, 0x12180, URZ ;  /* 0x0001218009117890 */ /* 0x000fe4000fffe03f */
[----:B------:R-:W-:Y:S02]  /*26a0*/  UISETP.NE.AND UP0, UPT, UR7, URZ, UPT ;  /* 0x0000003f0700728c */ /* 0x000fe4000bf05270 */
[----:B------:R-:W-:Y:S02]  /*26b0*/  USHF.R.U32.HI UR16, URZ, 0x4, UR16 ;  /* 0x000000043f107899 */ /* 0x000fe40008011610 */
[----:B------:R-:W-:Y:S02]  /*26c0*/  USHF.R.U32.HI UR17, URZ, 0x4, UR17 ;  /* 0x000000043f117899 */ /* 0x000fe40008011611 */
[----:B------:R-:W-:-:S02]  /*26d0*/  USEL UR8, UR8, URZ, !UP0 ;  /* 0x0000003f08087287 */ /* 0x000fc4000c000000 */
[----:B------:R-:W-:Y:S02]  /*26e0*/  ULOP3.LUT UR16, UR16, 0x3fff, URZ, 0xc0, !UPT ;  /* 0x00003fff10107892 */ /* 0x000fe4000f8ec03f */
[----:B------:R-:W-:Y:S02]  /*26f0*/  ULOP3.LUT UR17, UR17, 0x3fff, URZ, 0xc0, !UPT ;  /* 0x00003fff11117892 */ /* 0x000fe4000f8ec03f */
[----:B------:R-:W-:Y:S02]  /*2700*/  UISETP.NE.U32.AND UP0, UPT, UR8, URZ, UPT ;  /* 0x0000003f0800728c */ /* 0x000fe4000bf05070 */
[----:B------:R-:W-:Y:S02]  /*2710*/  ULOP3.LUT UR7, UR16, 0x10000, URZ, 0xfc, !UPT ;  /* 0x0001000010077892 */ /* 0x000fe4000f8efc3f */
[----:B------:R-:W-:Y:S02]  /*2720*/  ULOP3.LUT UR8, UR17, 0x10000, URZ, 0xfc, !UPT ;  /* 0x0001000011087892 */ /* 0x000fe4000f8efc3f */
[----:B------:R-:W-:-:S02]  /*2730*/  ULEA UR7, UR20, UR7, 0x9 ;  /* 0x0000000714077291 */ /* 0x000fc4000f8e483f */
[----:B------:R-:W-:Y:S01]  /*2740*/  ULEA UR8, UR20, UR8, 0xa ;  /* 0x0000000814087291 */ /* 0x000fe2000f8e503f */
[----:B------:R-:W-:Y:S01]  /*2750*/  UMOV UR17, 0x40000040 ;  /* 0x4000004000117882 */ /* 0x000fe20000000000 */
[----:B------:R-:W-:Y:S01]  /*2760*/  UMOV UR19, 0x40000040 ;  /* 0x4000004000137882 */ /* 0x000fe20000000000 */
[----:B------:R-:W-:Y:S02]  /*2770*/  UIADD3 UR6, UR6, 0x4, URZ ;  /* 0x0000000406067890 */ /* 0x000fe4000fffe03f */
[----:B------:R-:W-:Y:S02]  /*2780*/  UMOV UR16, UR7 ;  /* 0x0000000700107c82 */ /* 0x000fe40008000000 */
[----:B------:R-:W-:Y:S02]  /*2790*/  UMOV UR18, UR8 ;  /* 0x0000000800127c82 */ /* 0x000fe40008000000 */
[----:B------:R-:W-:Y:S01]  /*27a0*/  QGMMA.64x128x32.F32.E4M3.E4M3 R24, gdesc[UR16], R24, UP0 ;  /* 0x01e00000101879f3 */ /* 0x000fe2000bf00818 */
[----:B------:R-:W-:-:S02]  /*27b0*/  UIADD3 UR16, UR7, 0x2, URZ ;  /* 0x0000000207107890 */ /* 0x000fc4000fffe03f */
[----:B------:R-:W-:Y:S01]  /*27c0*/  UIADD3 UR18, UR8, 0x2, URZ ;  /* 0x0000000208127890 */ /* 0x000fe2000fffe03f */
[----:B------:R-:W-:Y:S01]  /*27d0*/  UMOV UR17, 0x40000040 ;  /* 0x4000004000117882 */ /* 0x000fe20000000000 */
[----:B------:R-:W-:Y:S01]  /*27e0*/  UMOV UR19, 0x40000040 ;  /* 0x4000004000137882 */ /* 0x000fe20000000000 */
[----:B------:R-:W-:-:S06]  /*27f0*/  UISETP.NE.AND UP0, UPT, UR6, UR24, UPT ;  /* 0x000000180600728c */ /* 0x000fcc000bf05270 */
[----:B------:R-:W-:Y:S01]  /*2800*/  QGMMA.64x128x32.F32.E4M3.E4M3 R24, gdesc[UR16], R24 ;  /* 0x01e00000101879f3 */ /* 0x000fe20008700818 */
[----:B------:R-:W-:Y:S02]  /*2810*/  UIADD3 UR16, UR7, 0x4, URZ ;  /* 0x0000000407107890 */ /* 0x000fe4000fffe03f */
[----:B------:R-:W-:Y:S01]  /*2820*/  UIADD3 UR18, UR8, 0x4, URZ ;  /* 0x0000000408127890 */ /* 0x000fe2000fffe03f */
[----:B------:R-:W-:Y:S01]  /*2830*/  UMOV UR17, 0x40000040 ;  /* 0x4000004000117882 */ /* 0x000fe20000000000 */
[----:B------:R-:W-:-:S07]  /*2840*/  UMOV UR19, 0x40000040 ;  /* 0x4000004000137882 */ /* 0x000fce0000000000 */
[----:B------:R-:W-:Y:S01]  /*2850*/  QGMMA.64x128x32.F32.E4M3.E4M3 R24, gdesc[UR16], R24 ;  /* 0x01e00000101879f3 */ /* 0x000fe20008700818 */
[----:B------:R-:W-:Y:S02]  /*2860*/  UIADD3 UR16, UR7, 0x6, URZ ;  /* 0x0000000607107890 */ /* 0x000fe4000fffe03f */
[----:B------:R-:W-:Y:S01]  /*2870*/  UIADD3 UR18, UR8, 0x6, URZ ;  /* 0x0000000608127890 */ /* 0x000fe2000fffe03f */
[----:B------:R-:W-:Y:S01]  /*2880*/  UMOV UR17, 0x40000040 ;  /* 0x4000004000117882 */ /* 0x000fe20000000000 */
[----:B------:R-:W-:Y:S01]  /*2890*/  UMOV UR19, 0x40000040 ;  /* 0x4000004000137882 */ /* 0x000fe20000000000 */
[----:B------:R-:W-:-:S06]  /*28a0*/  USEL UR7, URZ, 0x1, UP0 ;  /* 0x000000013f077887 */ /* 0x000fcc0008000000 */
[----:B------:R-:W-:Y:S01]  /*28b0*/  ISETP.NE.AND P0, PT, RZ, UR7, PT ;  /* 0x00000007ff007c0c */ /* 0x000fe2000bf05270 */
[----:B------:R-:W-:Y:S03]  /*28c0*/  QGMMA.64x128x32.F32.E4M3.E4M3 R24, gdesc[UR16], R24, gsb0 ;  /* 0x01e00000101879f3 */ /* 0x000fe60008000818 */
[----:B------:R-:W-:-:S09]  /*28d0*/  WARPGROUP.DEPBAR.LE gsb0, 0x1 ;  /* 0x00008000000079c5 */ /* 0x000fd20000010100 */
[----:B------:R-:W-:Y:S05]  /*28e0*/  @!P0 BRA `(.L_x_32) ;  /* 0x0000000400088947 */ /* 0x000fea0003800000 */
[----:B------:R-:W-:Y:S02]  /*28f0*/  WARPGROUP.DEPBAR.LE gsb0, 0x0 ;  /* 0x00008000000079c5 */ /* 0x000fe40000010000 */
[----:B------:R-:W-:-:S01]  /*2900*/  FADD R151, R24, R151 ;  /* 0x0000009718977221 */ /* 0x000fc20000000000 */
[----:B------:R-:W-:Y:S01]  /*2910*/  FADD R146, R25, R146 ;  /* 0x0000009219927221 */ /* 0x000fe20000000000 */
        /* <DEDUP_REMOVED lines=62> */
[----:B------:R-:W-:-:S06]  /*2d00*/  UMOV UR6, URZ ;  /* 0x0000003f00067c82 */ /* 0x000fcc0008000000 */
.L_x_32:
[----:B------:R-:W-:Y:S05]  /*2d10*/  @!P1 BRA `(.L_x_33) ;  /* 0x0000000000049947 */ /* 0x000fea0003800000 */
[----:B------:R-:W-:Y:S01]  /*2d20*/  BPT.TRAP 0x1 ;  /* 0x000000040000795c */ /* 0x000fe20000300000 */
.L_x_33:
[----:B------:R-:W-:-:S13]  /*2d30*/  ISETP.NE.AND P0, PT, R13, RZ, PT ;  /* 0x000000ff0d00720c */ /* 0x000fda0003f05270 */
[----:B01----:R-:W-:-:S05]  /*2d40*/  @P0 LEA R20, R19, UR9, 0x3 ;  /* 0x0000000913140c11 */ /* 0x003fca000f8e18ff */
[----:B------:R-:W-:-:S05]  /*2d50*/  @P0 VIADD R21, R20, 0x48 ;  /* 0x0000004814150836 */ /* 0x000fca0000000000 */
[----:B------:R-:W-:-:S04]  /*2d60*/  @P0 PRMT R21, R12, 0x654, R21 ;  /* 0x000006540c150816 */ /* 0x000fc80000000015 */
[----:B------:R0:W-:Y:S01]  /*2d70*/  @P0 SYNCS.ARRIVE.TRANS64.RED.A1T0 RZ, [R21+URZ], RZ ;  /* 0x000000ff15ff09a7 */ /* 0x0001e2000810043f */
[----:B------:R-:W-:-:S13]  /*2d80*/  ISETP.GT.U32.AND P0, PT, R7, 0x1, PT ;  /* 0x000000010700780c */ /* 0x000fda0003f04070 */
[----:B0-----:R-:W-:Y:S05]  /*2d90*/  @P0 BRA `(.L_x_34) ;  /* 0x0000000000040947 */ /* 0x001fea0003800000 */
[----:B------:R-:W-:Y:S01]  /*2da0*/  BPT.TRAP 0x1 ;  /* 0x000000040000795c */ /* 0x000fe20000300000 */
.L_x_34:
[----:B------:R-:W-:Y:S01]  /*2db0*/  UIADD3 UR20, UR20, 0x1, URZ ;  /* 0x0000000114147890 */ /* 0x000fe2000fffe03f */
[C---:B------:R-:W-:Y:S01]  /*2dc0*/  ISETP.GT.AND P1, PT, R18.reuse, 0x1, PT ;  /* 0x000000011200780c */ /* 0x040fe20003f24270 */
[----:B------:R-:W-:Y:S02]  /*2dd0*/  VIADD R19, R19, 0x1 ;  /* 0x0000000113137836 */ /* 0x000fe40000000000 */
[----:B------:R-:W-:Y:S01]  /*2de0*/  UISETP.NE.AND UP0, UPT, UR20, 0x9, UPT ;  /* 0x000000091400788c */ /* 0x000fe2000bf05270 */
[----:B------:R-:W-:Y:S02]  /*2df0*/  VIADD R18, R18, 0xffffffff ;  /* 0xffffffff12127836 */ /* 0x000fe40000000000 */
[C---:B------:R-:W-:Y:S01]  /*2e00*/  ISETP.NE.AND P0, PT, R19.reuse, 0x9, PT ;  /* 0x000000091300780c */ /* 0x040fe20003f05270 */
[----:B------:R-:W-:Y:S02]  /*2e10*/  USEL UR8, URZ, 0x1, UP0 ;  /* 0x000000013f087887 */ /* 0x000fe40008000000 */
[----:B------:R-:W-:Y:S01]  /*2e20*/  USEL UR20, UR20, URZ, UP0 ;  /* 0x0000003f14147287 */ /* 0x000fe20008000000 */
[----:B------:R-:W-:-:S03]  /*2e30*/  SEL R19, R19, RZ, P0 ;  /* 0x000000ff13137207 */ /* 0x000fc60000000000 */
[----:B------:R-:W-:Y:S01]  /*2e40*/  LOP3.LUT R152, R152, UR8, RZ, 0x3c, !PT ;  /* 0x0000000898987c12 */ /* 0x000fe2000f8e3cff */
[----:B------:R-:W-:Y:S01]  /*2e50*/  UMOV UR8, 0x1 ;  /* 0x0000000100087882 */ /* 0x000fe20000000000 */
[----:B------:R-:W-:Y:S06]  /*2e60*/  @P1 BRA `(.L_x_35) ;  /* 0xfffffff400d41947 */ /* 0x000fec000383ffff */
.L_x_27:
[----:B------:R-:W-:Y:S01]  /*2e70*/  UISETP.NE.AND UP0, UPT, UR6, URZ, UPT ;  /* 0x0000003f0600728c */ /* 0x000fe2000bf05270 */
[----:B01----:R-:W0:Y:S01]  /*2e80*/  LDC R18, c[0x0][0x28c] ;  /* 0x0000a300ff127b82 */ /* 0x003e220000000800 */
[----:B------:R-:W-:Y:S02]  /*2e90*/  IMAD.U32 R19, RZ, RZ, UR23 ;  /* 0x00000017ff137e24 */ /* 0x000fe4000f8e00ff */
[----:B------:R-:W-:-:S06]  /*2ea0*/  USEL UR6, URZ, 0x1, !UP0 ;  /* 0x000000013f067887 */ /* 0x000fcc000c000000 */
[----:B------:R-:W-:-:S13]  /*2eb0*/  ISETP.NE.AND P0, PT, RZ, UR6, PT ;  /* 0x00000006ff007c0c */ /* 0x000fda000bf05270 */
[----:B------:R-:W-:Y:S05]  /*2ec0*/  @!P0 BRA `(.L_x_36) ;  /* 0x0000000400048947 */ /* 0x000fea0003800000 */
[----:B------:R-:W-:Y:S02]  /*2ed0*/  WARPGROUP.DEPBAR.LE gsb0, 0x0 ;  /* 0x00008000000079c5 */ /* 0x000fe40000010000 */
[----:B------:R-:W-:Y:S01]  /*2ee0*/  FADD R151, R24, R151 ;  /* 0x0000009718977221 */ /* 0x000fe20000000000 */
        /* <DEDUP_REMOVED lines=62> */
[----:B------:R-:W-:-:S07]  /*32d0*/  FADD R88, R88, R87 ;  /* 0x0000005758587221 */ /* 0x000fce0000000000 */
.L_x_36:
[----:B0-----:R-:W-:Y:S01]  /*32e0*/  ISETP.GE.AND P0, PT, R18, 0x1, PT ;  /* 0x000000011200780c */ /* 0x001fe20003f06270 */
[----:B------:R0:W-:Y:S01]  /*32f0*/  SYNCS.ARRIVE.TRANS64.A1T0 RZ, [R19+UR22], RZ ;  /* 0x000000ff13ff79a7 */ /* 0x0001e20008100016 */
[----:B------:R-:W-:-:S11]  /*3300*/  WARPGROUP.DEPBAR.LE gsb0, 0x0 ;  /* 0x00008000000079c5 */ /* 0x000fd60000010000 */
[----:B------:R-:W-:Y:S05]  /*3310*/  @!P0 BRA `(.L_x_37) ;  /* 0x0000000000488947 */ /* 0x000fea0003800000 */
[----:B------:R-:W-:-:S13]  /*3320*/  ISETP.NE.AND P0, PT, R148, 0x3, PT ;  /* 0x000000039400780c */ /* 0x000fda0003f05270 */
[----:B------:R-:W-:Y:S05]  /*3330*/  @!P0 BRA `(.L_x_38) ;  /* 0x0000000000048947 */ /* 0x000fea0003800000 */
[----:B------:R-:W-:Y:S01]  /*3340*/  BPT.TRAP 0x1 ;  /* 0x000000040000795c */ /* 0x000fe20000300000 */
.L_x_38:
[----:B------:R-:W-:-:S13]  /*3350*/  ISETP.NE.AND P0, PT, R13, RZ, PT ;  /* 0x000000ff0d00720c */ /* 0x000fda0003f05270 */
[----:B------:R-:W-:-:S05]  /*3360*/  VOTEU.ANY UP0, P0 ;  /* 0x00000000003f7886 */ /* 0x000fca0000000100 */
[----:B------:R-:W-:-:S06]  /*3370*/  @UP0 UIADD3 UR6, UR10, UR5, URZ ;  /* 0x000000050a060290 */ /* 0x000fcc000fffe03f */
[----:B------:R-:W-:Y:S02]  /*3380*/  IMAD.U32 R18, RZ, RZ, UR6 ;  /* 0x00000006ff127e24 */ /* 0x000fe4000f8e00ff */
[----:B------:R-:W-:Y:S02]  /*3390*/  IMAD.U32 R21, RZ, RZ, UR6 ;  /* 0x00000006ff157e24 */ /* 0x000fe4000f8e00ff */
[----:B0-----:R-:W-:-:S05]  /*33a0*/  @P0 IMAD.WIDE.U32 R18, R18, 0x38e38e39, RZ ;  /* 0x38e38e3912120825 */ /* 0x001fca00078e00ff */
[----:B------:R-:W-:-:S05]  /*33b0*/  @P0 SHF.R.U32.HI R18, RZ, 0x1, R19 ;  /* 0x00000001ff120819 */ /* 0x000fca0000011613 */
[----:B------:R-:W-:-:S05]  /*33c0*/  @P0 IMAD R18, R18, -0x9, R21 ;  /* 0xfffffff712120824 */ /* 0x000fca00078e0215 */
[----:B------:R-:W-:-:S05]  /*33d0*/  @P0 LEA R18, R18, UR9, 0x3 ;  /* 0x0000000912120c11 */ /* 0x000fca000f8e18ff */
[----:B------:R-:W-:-:S05]  /*33e0*/  @P0 VIADD R19, R18, 0x48 ;  /* 0x0000004812130836 */ /* 0x000fca0000000000 */
[----:B------:R-:W-:-:S04]  /*33f0*/  @P0 PRMT R19, R12, 0x654, R19 ;  /* 0x000006540c130816 */ /* 0x000fc80000000013 */
[----:B------:R1:W-:Y:S01]  /*3400*/  @P0 SYNCS.ARRIVE.TRANS64.RED.A1T0 RZ, [R19+URZ], RZ ;  /* 0x000000ff13ff09a7 */ /* 0x0003e2000810043f */
[----:B------:R-:W-:-:S13]  /*3410*/  ISETP.GT.U32.AND P0, PT, R7, 0x1, PT ;  /* 0x000000010700780c */ /* 0x000fda0003f04070 */
[----:B-1----:R-:W-:Y:S05]  /*3420*/  @P0 BRA `(.L_x_37) ;  /* 0x0000000000040947 */ /* 0x002fea0003800000 */
[----:B------:R-:W-:Y:S01]  /*3430*/  BPT.TRAP 0x1 ;  /* 0x000000040000795c */ /* 0x000fe20000300000 */
.L_x_37:
[----:B------:R-:W-:Y:S01]  /*3440*/  SHF.L.U32 R18, R150, 0x1f, RZ ;  /* 0x0000001f96127819 */ /* 0x000fe200000006ff */
[----:B------:R-:W-:Y:S01]  /*3450*/  UIADD3 UR5, UR21, UR5, URZ ;  /* 0x0000000515057290 */ /* 0x000fe2000fffe03f */
[----:B------:R-:W1:Y:S01]  /*3460*/  LDC R29, c[0x0][0x288] ;  /* 0x0000a200ff1d7b82 */ /* 0x000e620000000800 */
[----:B------:R-:W-:Y:S01]  /*3470*/  UISETP.GE.U32.AND UP1, UPT, UR21, 0x9, UPT ;  /* 0x000000091500788c */ /* 0x000fe2000bf26070 */
[----:B------:R-:W-:Y:S01]  /*3480*/  IMAD.SHL.U32 R26, R16, 0x2, RZ ;  /* 0x00000002101a7824 */ /* 0x000fe200078e00ff */
[----:B------:R-:W-:Y:S02]  /*3490*/  UISETP.GT.U32.AND UP0, UPT, UR5, 0x8, UPT ;  /* 0x000000080500788c */ /* 0x000fe4000bf04070 */
[----:B------:R-:W-:Y:S02]  /*34a0*/  UIMAD.WIDE.U32 UR6, UR5, 0x38e38e39, URZ ;  /* 0x38e38e39050678a5 */ /* 0x000fe4000f8e003f */
[----:B------:R-:W-:Y:S01]  /*34b0*/  UISETP.LT.U32.AND UP0, UPT, UR21, 0x9, UP0 ;  /* 0x000000091500788c */ /* 0x000fe20008701070 */
[----:B------:R-:W4:Y:S01]  /*34c0*/  SYNCS.PHASECHK.TRANS64.TRYWAIT P0, [UR11+0x8], R18 ;  /* 0x00000812ff0075a7 */ /* 0x000f22000800014b */
[----:B------:R-:W-:Y:S01]  /*34d0*/  USHF.R.U32.HI UR6, URZ, 0x1, UR7 ;  /* 0x000000013f067899 */ /* 0x000fe20008011607 */
[----:B------:R-:W-:Y:S01]  /*34e0*/  SHF.R.S32.HI R27, RZ, 0x1f, R26 ;  /* 0x0000001fff1b7819 */ /* 0x000fe2000001141a */
[----:B------:R-:W-:-:S02]  /*34f0*/  USEL UR8, URZ, 0x1, !UP0 ;  /* 0x000000013f087887 */ /* 0x000fc4000c000000 */
[----:B------:R-:W-:Y:S02]  /*3500*/  UIMAD UR5, UR6, -0x9, UR5 ;  /* 0xfffffff7060578a4 */ /* 0x000fe4000f8e0205 */
[----:B------:R-:W-:-:S04]  /*3510*/  ULOP3.LUT UR4, UR4, UR8, URZ, 0x3c, !UPT ;  /* 0x0000000804047292 */ /* 0x000fc8000f8e3c3f */
[----:B------:R-:W-:Y:S01]  /*3520*/  @UP1 ULOP3.LUT UR4, UR4, 0x1, UR6, 0x78, !UPT ;  /* 0x0000000104041892 */ /* 0x000fe2000f8e7806 */
[----:B-1--4-:R-:W-:Y:S11]  /*3530*/  @!P0 BRA `(.L_x_39) ;  /* 0x0000006000908947 */ /* 0x012ff60003800000 */
.L_x_202:
[----:B------:R-:W-:Y:S01]  /*3540*/  IMAD.SHL.U32 R28, R6, 0x40, RZ ;  /* 0x00000040061c7824 */ /* 0x000fe200078e00ff */
[----:B------:R-:W-:Y:S01]  /*3550*/  ULDC UR8, c[0x0][0x284] ;  /* 0x0000a10000087ab9 */ /* 0x000fe20000000800 */
[----:B------:R-:W-:Y:S01]  /*3560*/  IMAD.SHL.U32 R33, R5, 0x80, RZ ;  /* 0x0000008005217824 */ /* 0x000fe200078e00ff */
[----:B------:R-:W-:Y:S01]  /*3570*/  SHF.R.S32.HI R34, RZ, 0x1f, R4 ;  /* 0x0000001fff227819 */ /* 0x000fe20000011404 */
[----:B------:R-:W-:Y:S01]  /*3580*/  ULDC.64 UR6, c[0x0][0x5d0] ;  /* 0x0001740000067ab9 */ /* 0x000fe20000000a00 */
[----:B------:R-:W-:Y:S01]  /*3590*/  ISETP.GE.AND P0, PT, R28, UR8, PT ;  /* 0x000000081c007c0c */ /* 0x000fe2000bf06270 */
[----:B0-----:R-:W-:Y:S01]  /*35a0*/  IMAD.WIDE.U32 R18, R4, UR6, R26 ;  /* 0x0000000604127c25 */ /* 0x001fe2000f8e001a */
[----:B------:R-:W-:Y:S02]  /*35b0*/  SHF.R.S32.HI R32, RZ, 0x1f, R33 ;  /* 0x0000001fff207819 */ /* 0x000fe40000011421 */
[C---:B------:R-:W-:Y:S01]  /*35c0*/  ISETP.GE.OR P0, PT, R33.reuse, R29, P0 ;  /* 0x0000001d2100720c */ /* 0x040fe20000706670 */
[----:B------:R-:W-:Y:S01]  /*35d0*/  IMAD R5, R34, UR6, RZ ;  /* 0x0000000622057c24 */ /* 0x000fe2000f8e02ff */
[----:B------:R-:W-:-:S03]  /*35e0*/  IADD3 R18, P1, R33, R18, RZ ;  /* 0x0000001221127210 */ /* 0x000fc60007f3e0ff */
[----:B------:R-:W-:-:S05]  /*35f0*/  IMAD R5, R4, UR7, R5 ;  /* 0x0000000704057c24 */ /* 0x000fca000f8e0205 */
[----:B------:R-:W-:-:S03]  /*3600*/  IADD3.X R19, R32, R19, R5, P1, !PT ;  /* 0x0000001320137210 */ /* 0x000fc60000ffe405 */
[----:B------:R-:W-:Y:S05]  /*3610*/  @P0 BRA `(.L_x_40) ;  /* 0x0000004400b80947 */ /* 0x000fea0003800000 */
[----:B------:R-:W0:Y:S01]  /*3620*/  LDC.64 R30, c[0x0][0x5c8] ;  /* 0x00017200ff1e7b82 */ /* 0x000e220000000a00 */
[----:B------:R-:W-:Y:S01]  /*3630*/  IMAD.WIDE R24, R6, 0x40, R10 ;  /* 0x0000004006187825 */ /* 0x000fe200078e020a */
[----:B------:R-:W-:Y:S01]  /*3640*/  ULDC.64 UR6, c[0x0][0x5c0] ;  /* 0x0001700000067ab9 */ /* 0x000fe20000000a00 */
[----:B------:R-:W-:Y:S02]  /*3650*/  BSSY B0, `(.L_x_40) ;  /* 0x000046a000007945 */ /* 0x000fe40003800000 */
[----:B------:R-:W-:-:S04]  /*3660*/  IMAD R6, R16, -0x2, R29 ;  /* 0xfffffffe10067824 */ /* 0x000fc800078e021d */
[----:B------:R-:W-:Y:S02]  /*3670*/  IMAD.IADD R6, R6, 0x1, -R33 ;  /* 0x0000000106067824 */ /* 0x000fe400078e0a21 */
[-C--:B0-----:R-:W-:Y:S02]  /*3680*/  IMAD R5, R25, R30.reuse, RZ ;  /* 0x0000001e19057224 */ /* 0x081fe400078e02ff */
[----:B------:R-:W-:-:S04]  /*3690*/  IMAD.WIDE.U32 R18, R24, R30, R18 ;  /* 0x0000001e18127225 */ /* 0x000fc800078e0012 */
[----:B------:R-:W-:Y:S01]  /*36a0*/  IMAD R21, R24, R31, R5 ;  /* 0x0000001f18157224 */ /* 0x000fe200078e0205 */
[----:B------:R-:W-:Y:S02]  /*36b0*/  LEA R5, P0, R30, R18, 0x3 ;  /* 0x000000121e057211 */ /* 0x000fe400078018ff */
[----:B------:R-:W-:Y:S01]  /*36c0*/  IADD3 R20, P1, R18, UR6, RZ ;  /* 0x0000000612147c10 */ /* 0x000fe2000ff3e0ff */
[----:B------:R-:W-:Y:S01]  /*36d0*/  IMAD.IADD R21, R19, 0x1, R21 ;  /* 0x0000000113157824 */ /* 0x000fe200078e0215 */
[----:B------:R-:W-:-:S04]  /*36e0*/  IADD3 R18, P3, R5, UR6, RZ ;  /* 0x0000000605127c10 */ /* 0x000fc8000ff7e0ff */
[----:B------:R-:W-:Y:S01]  /*36f0*/  LEA.HI.X R5, R30, R21, R31, 0x3, P0 ;  /* 0x000000151e057211 */ /* 0x000fe200000f1c1f */
[----:B------:R-:W-:Y:S01]  /*3700*/  IMAD.IADD R30, R17, 0x1, -R28 ;  /* 0x00000001111e7824 */ /* 0x000fe200078e0a1c */
[----:B---3-5:R-:W-:Y:S02]  /*3710*/  FSETP.NEU.AND P0, PT, R15, RZ, PT ;  /* 0x000000ff0f00720b */ /* 0x028fe40003f0d000 */
[----:B------:R-:W-:Y:S02]  /*3720*/  IADD3.X R21, R21, UR7, RZ, P1, !PT ;  /* 0x0000000715157c10 */ /* 0x000fe40008ffe4ff */
[----:B------:R-:W-:-:S09]  /*3730*/  IADD3.X R19, R5, UR7, RZ, P3, !PT ;  /* 0x0000000705137c10 */ /* 0x000fd20009ffe4ff */
[----:B------:R-:W-:Y:S05]  /*3740*/  @!P0 BRA `(.L_x_41) ;  /* 0x0000003400608947 */ /* 0x000fea0003800000 */
[----:B------:R-:W-:Y:S01]  /*3750*/  ULDC.64 UR6, c[0x0][0x5b8] ;  /* 0x00016e0000067ab9 */ /* 0x000fe20000000a00 */
[----:B------:R-:W-:Y:S01]  /*3760*/  ULDC.64 UR16, c[0x0][0x5a8] ;  /* 0x00016a0000107ab9 */ /* 0x000fe20000000a00 */
[----:B------:R-:W-:Y:S01]  /*3770*/  IMAD.WIDE.U32 R26, R4, UR6, R26 ;  /* 0x00000006041a7c25 */ /* 0x000fe2000f8e001a */
[----:B------:R-:W-:Y:S01]  /*3780*/  BSSY B1, `(.L_x_42) ;  /* 0x0000010000017945 */ /* 0x000fe20003800000 */
[----:B------:R-:W-:Y:S02]  /*3790*/  PRMT R28, RZ, 0x7610, R28 ;  /* 0x00007610ff1c7816 */ /* 0x000fe4000000001c */
[----:B------:R-:W-:Y:S01]  /*37a0*/  IMAD R5, R34, UR6, RZ ;  /* 0x0000000622057c24 */ /* 0x000fe2000f8e02ff */
[----:B------:R-:W-:-:S03]  /*37b0*/  IADD3 R26, P0, R33, R26, RZ ;  /* 0x0000001a211a7210 */ /* 0x000fc60007f1e0ff */
[----:B------:R-:W-:Y:S01]  /*37c0*/  IMAD R5, R4, UR7, R5 ;  /* 0x0000000704057c24 */ /* 0x000fe2000f8e0205 */
[----:B------:R-:W-:Y:S02]  /*37d0*/  ULDC.64 UR6, c[0x0][0x5b0] ;  /* 0x00016c0000067ab9 */ /* 0x000fe40000000a00 */
[----:B------:R-:W-:Y:S02]  /*37e0*/  IMAD R29, R25, UR6, RZ ;  /* 0x00000006191d7c24 */ /* 0x000fe4000f8e02ff */
[----:B------:R-:W-:Y:S02]  /*37f0*/  IADD3.X R27, R32, R27, R5, P0, !PT ;  /* 0x0000001b201b7210 */ /* 0x000fe400007fe405 */
[----:B------:R-:W-:Y:S01]  /*3800*/  ISETP.GE.AND P0, PT, R30, 0x1, PT ;  /* 0x000000011e00780c */ /* 0x000fe20003f06270 */
[C---:B------:R-:W-:Y:S02]  /*3810*/  IMAD R29, R24.reuse, UR7, R29 ;  /* 0x00000007181d7c24 */ /* 0x040fe4000f8e021d */
[----:B------:R-:W-:Y:S01]  /*3820*/  IMAD.WIDE.U32 R4, R24, UR6, R26 ;  /* 0x0000000618047c25 */ /* 0x000fe2000f8e001a */
[----:B------:R-:W-:-:S02]  /*3830*/  ISETP.LT.OR P4, PT, R6, 0x1, !P0 ;  /* 0x000000010600780c */ /* 0x000fc40004781670 */
[----:B------:R-:W-:-:S04]  /*3840*/  IADD3 R4, P1, R4, UR16, RZ ;  /* 0x0000001004047c10 */ /* 0x000fc8000ff3e0ff */
[----:B------:R-:W-:-:S07]  /*3850*/  IADD3.X R5, R5, UR17, R29, P1, !PT ;  /* 0x0000001105057c10 */ /* 0x000fce0008ffe41d */
[----:B------:R-:W-:Y:S05]  /*3860*/  @P4 BRA `(.L_x_43) ;  /* 0x0000000000044947 */ /* 0x000fea0003800000 */
[----:B------:R0:W5:Y:S02]  /*3870*/  LDG.E.U8 R28, desc[UR14][R4.64] ;  /* 0x0000000e041c7981 */ /* 0x000164000c1e1100 */
.L_x_43:
[----:B------:R-:W-:Y:S05]  /*3880*/  BSYNC B1 ;  /* 0x0000000000017941 */ /* 0x000fea0003800000 */
.L_x_42:
[----:B-----5:R-:W-:Y:S01]  /*3890*/  LOP3.LUT R28, R28, 0xff, RZ, 0xc0, !PT ;  /* 0x000000ff1c1c7812 */ /* 0x020fe200078ec0ff */
[----:B------:R-:W-:Y:S01]  /*38a0*/  BSSY B1, `(.L_x_44) ;  /* 0x000000b000017945 */ /* 0x000fe20003800000 */
[----:B------:R-:W-:Y:S02]  /*38b0*/  ISETP.LT.OR P3, PT, R6, 0x2, !P0 ;  /* 0x000000020600780c */ /* 0x000fe40004761670 */
[----:B------:R-:W-:-:S05]  /*38c0*/  F2FP.F16.E4M3.UNPACK_B R28, R28 ;  /* 0x0000001cff1c723e */ /* 0x000fca00020006ff */
[----:B------:R-:W-:-:S05]  /*38d0*/  HADD2.F32 R28, -RZ, R28.H0_H0 ;  /* 0x2000001cff1c7230 */ /* 0x000fca0000004100 */
[----:B------:R-:W-:-:S04]  /*38e0*/  FMUL R28, R28, R15 ;  /* 0x0000000f1c1c7220 */ /* 0x000fc80000400000 */
[----:B--2---:R-:W-:-:S05]  /*38f0*/  FFMA R28, R151, R14, R28 ;  /* 0x0000000e971c7223 */ /* 0x004fca000000001c */
[----:B------:R-:W-:Y:S02]  /*3900*/  F2FP.SATFINITE.E4M3.F32.PACK_AB_MERGE_C R29, RZ, R28, RZ ;  /* 0x0000001cff1d723e */ /* 0x000fe400048070ff */
[----:B------:R-:W-:-:S03]  /*3910*/  PRMT R28, RZ, 0x7610, R28 ;  /* 0x00007610ff1c7816 */ /* 0x000fc6000000001c */
[----:B------:R1:W-:Y:S01]  /*3920*/  @!P4 STG.E.U8 desc[UR14][R20.64], R29 ;  /* 0x0000001d1400c986 */ /* 0x0003e2000c10110e */
[----:B------:R-:W-:Y:S05]  /*3930*/  @P3 BRA `(.L_x_45) ;  /* 0x0000000000043947 */ /* 0x000fea0003800000 */
[----:B------:R2:W5:Y:S02]  /*3940*/  LDG.E.U8 R28, desc[UR14][R4.64+0x1] ;  /* 0x0000010e041c7981 */ /* 0x000564000c1e1100 */
.L_x_45:
[----:B------:R-:W-:Y:S05]  /*3950*/  BSYNC B1 ;  /* 0x0000000000017941 */ /* 0x000fea0003800000 */
.L_x_44:
[----:B-----5:R-:W-:Y:S01]  /*3960*/  LOP3.LUT R28, R28, 0xff, RZ, 0xc0, !PT ;  /* 0x000000ff1c1c7812 */ /* 0x020fe200078ec0ff */
[----:B------:R-:W-:Y:S01]  /*3970*/  BSSY B1, `(.L_x_46) ;  /* 0x0000013000017945 */ /* 0x000fe20003800000 */
[----:B-1----:R-:W-:Y:S02]  /*3980*/  IADD3 R29, P1, R24, 0x8, RZ ;  /* 0x00000008181d7810 */ /* 0x002fe40007f3e0ff */
[----:B------:R-:W-:-:S03]  /*3990*/  F2FP.F16.E4M3.UNPACK_B R28, R28 ;  /* 0x0000001cff1c723e */ /* 0x000fc600020006ff */
[----:B------:R-:W-:Y:S01]  /*39a0*/  IMAD.X R24, RZ, RZ, R25, P1 ;  /* 0x000000ffff187224 */ /* 0x000fe200008e0619 */
[----:B------:R-:W-:Y:S01]  /*39b0*/  ISETP.GE.AND P1, PT, R30, 0x9, PT ;  /* 0x000000091e00780c */ /* 0x000fe20003f26270 */
[----:B------:R-:W-:Y:S02]  /*39c0*/  HADD2.F32 R28, -RZ, R28.H0_H0 ;  /* 0x2000001cff1c7230 */ /* 0x000fe40000004100 */
[----:B------:R-:W-:Y:S01]  /*39d0*/  IMAD R24, R24, UR6, RZ ;  /* 0x0000000618187c24 */ /* 0x000fe2000f8e02ff */
[----:B------:R-:W-:Y:S01]  /*39e0*/  ISETP.LT.OR P5, PT, R6, 0x1, !P1 ;  /* 0x000000010600780c */ /* 0x000fe20004fa1670 */
[----:B------:R-:W-:-:S04]  /*39f0*/  IMAD.WIDE.U32 R26, R29, UR6, R26 ;  /* 0x000000061d1a7c25 */ /* 0x000fc8000f8e001a */
[----:B------:R-:W-:Y:S01]  /*3a00*/  FMUL R25, R28, R15 ;  /* 0x0000000f1c197220 */ /* 0x000fe20000400000 */
[----:B------:R-:W-:-:S03]  /*3a10*/  IMAD R29, R29, UR7, R24 ;  /* 0x000000071d1d7c24 */ /* 0x000fc6000f8e0218 */
[----:B------:R-:W-:Y:S01]  /*3a20*/  FFMA R25, R146, R14, R25 ;  /* 0x0000000e92197223 */ /* 0x000fe20000000019 */
[----:B------:R-:W-:Y:S02]  /*3a30*/  IADD3 R24, P4, R26, UR16, RZ ;  /* 0x000000101a187c10 */ /* 0x000fe4000ff9e0ff */
[----:B------:R-:W-:Y:S02]  /*3a40*/  PRMT R26, RZ, 0x7610, R26 ;  /* 0x00007610ff1a7816 */ /* 0x000fe4000000001a */
[----:B------:R-:W-:Y:S02]  /*3a50*/  F2FP.SATFINITE.E4M3.F32.PACK_AB_MERGE_C R31, RZ, R25, RZ ;  /* 0x00000019ff1f723e */ /* 0x000fe400048070ff */
[----:B------:R-:W-:-:S03]  /*3a60*/  IADD3.X R25, R27, UR17, R29, P4, !PT ;  /* 0x000000111b197c10 */ /* 0x000fc6000a7fe41d */
[----:B------:R1:W-:Y:S01]  /*3a70*/  @!P3 STG.E.U8 desc[UR14][R20.64+0x1], R31 ;  /* 0x0000011f1400b986 */ /* 0x0003e2000c10110e */
[----:B------:R-:W-:Y:S05]  /*3a80*/  @P5 BRA `(.L_x_47) ;  /* 0x0000000000045947 */ /* 0x000fea0003800000 */
[----:B------:R3:W5:Y:S02]  /*3a90*/  LDG.E.U8 R26, desc[UR14][R24.64] ;  /* 0x0000000e181a7981 */ /* 0x000764000c1e1100 */
.L_x_47:
[----:B------:R-:W-:Y:S05]  /*3aa0*/  BSYNC B1 ;  /* 0x0000000000017941 */ /* 0x000fea0003800000 */
.L_x_46:
[----:B-----5:R-:W-:Y:S01]  /*3ab0*/  LOP3.LUT R26, R26, 0xff, RZ, 0xc0, !PT ;  /* 0x000000ff1a1a7812 */ /* 0x020fe200078ec0ff */
[----:B------:R-:W-:Y:S01]  /*3ac0*/  BSSY B1, `(.L_x_48) ;  /* 0x000000b000017945 */ /* 0x000fe20003800000 */
[----:B------:R-:W-:Y:S02]  /*3ad0*/  ISETP.LT.OR P3, PT, R6, 0x2, !P1 ;  /* 0x000000020600780c */ /* 0x000fe40004f61670 */
[----:B------:R-:W-:-:S05]  /*3ae0*/  F2FP.F16.E4M3.UNPACK_B R26, R26 ;  /* 0x0000001aff1a723e */ /* 0x000fca00020006ff */
[----:B------:R-:W-:-:S05]  /*3af0*/  HADD2.F32 R26, -RZ, R26.H0_H0 ;  /* 0x2000001aff1a7230 */ /* 0x000fca0000004100 */
[----:B------:R-:W-:-:S04]  /*3b00*/  FMUL R26, R26, R15 ;  /* 0x0000000f1a1a7220 */ /* 0x000fc80000400000 */
[----:B------:R-:W-:-:S05]  /*3b10*/  FFMA R26, R149, R14, R26 ;  /* 0x0000000e951a7223 */ /* 0x000fca000000001a */
[----:B------:R-:W-:Y:S02]  /*3b20*/  F2FP.SATFINITE.E4M3.F32.PACK_AB_MERGE_C R27, RZ, R26, RZ ;  /* 0x0000001aff1b723e */ /* 0x000fe400048070ff */
[----:B------:R-:W-:-:S03]  /*3b30*/  PRMT R26, RZ, 0x7610, R26 ;  /* 0x00007610ff1a7816 */ /* 0x000fc6000000001a */
[----:B------:R4:W-:Y:S01]  /*3b40*/  @!P5 STG.E.U8 desc[UR14][R18.64], R27 ;  /* 0x0000001b1200d986 */ /* 0x0009e2000c10110e */
[----:B------:R-:W-:Y:S05]  /*3b50*/  @P3 BRA `(.L_x_49) ;  /* 0x0000000000043947 */ /* 0x000fea0003800000 */
[----:B------:R0:W5:Y:S02]  /*3b60*/  LDG.E.U8 R26, desc[UR14][R24.64+0x1] ;  /* 0x0000010e181a7981 */ /* 0x000164000c1e1100 */
.L_x_49:
[----:B------:R-:W-:Y:S05]  /*3b70*/  BSYNC B1 ;  /* 0x0000000000017941 */ /* 0x000fea0003800000 */
.L_x_48:
[----:B-----5:R-:W-:Y:S01]  /*3b80*/  LOP3.LUT R26, R26, 0xff, RZ, 0xc0, !PT ;  /* 0x000000ff1a1a7812 */ /* 0x020fe200078ec0ff */
[----:B------:R-:W-:Y:S01]  /*3b90*/  BSSY B1, `(.L_x_50) ;  /* 0x000000b000017945 */ /* 0x000fe20003800000 */
[----:B------:R-:W-:Y:S02]  /*3ba0*/  ISETP.LT.OR P4, PT, R6, 0x9, !P0 ;  /* 0x000000090600780c */ /* 0x000fe40004781670 */
[----:B------:R-:W-:-:S05]  /*3bb0*/  F2FP.F16.E4M3.UNPACK_B R26, R26 ;  /* 0x0000001aff1a723e */ /* 0x000fca00020006ff */
[----:B------:R-:W-:-:S05]  /*3bc0*/  HADD2.F32 R26, -RZ, R26.H0_H0 ;  /* 0x2000001aff1a7230 */ /* 0x000fca0000004100 */
[----:B----4-:R-:W-:Y:S01]  /*3bd0*/  FMUL R27, R26, R15 ;  /* 0x0000000f1a1b7220 */ /* 0x010fe20000400000 */
[----:B------:R-:W-:-:S03]  /*3be0*/  PRMT R26, RZ, 0x7610, R26 ;  /* 0x00007610ff1a7816 */ /* 0x000fc6000000001a */
[----:B------:R-:W-:-:S05]  /*3bf0*/  FFMA R27, R144, R14, R27 ;  /* 0x0000000e901b7223 */ /* 0x000fca000000001b */
[----:B------:R-:W-:-:S05]  /*3c00*/  F2FP.SATFINITE.E4M3.F32.PACK_AB_MERGE_C R27, RZ, R27, RZ ;  /* 0x0000001bff1b723e */ /* 0x000fca00048070ff */
[----:B------:R4:W-:Y:S01]  /*3c10*/  @!P3 STG.E.U8 desc[UR14][R18.64+0x1], R27 ;  /* 0x0000011b1200b986 */ /* 0x0009e2000c10110e */
[----:B------:R-:W-:Y:S05]  /*3c20*/  @P4 BRA `(.L_x_51) ;  /* 0x0000000000044947 */ /* 0x000fea0003800000 */
[----:B------:R0:W5:Y:S02]  /*3c30*/  LDG.E.U8 R26, desc[UR14][R4.64+0x8] ;  /* 0x0000080e041a7981 */ /* 0x000164000c1e1100 */
.L_x_51:
[----:B------:R-:W-:Y:S05]  /*3c40*/  BSYNC B1 ;  /* 0x0000000000017941 */ /* 0x000fea0003800000 */
.L_x_50:
[----:B-----5:R-:W-:Y:S01]  /*3c50*/  LOP3.LUT R26, R26, 0xff, RZ, 0xc0, !PT ;  /* 0x000000ff1a1a7812 */ /* 0x020fe200078ec0ff */
[----:B------:R-:W-:Y:S01]  /*3c60*/  BSSY B1, `(.L_x_52) ;  /* 0x000000b000017945 */ /* 0x000fe20003800000 */
[----:B------:R-:W-:Y:S02]  /*3c70*/  ISETP.LT.OR P3, PT, R6, 0xa, !P0 ;  /* 0x0000000a0600780c */ /* 0x000fe40004761670 */
[----:B------:R-:W-:-:S05]  /*3c80*/  F2FP.F16.E4M3.UNPACK_B R26, R26 ;  /* 0x0000001aff1a723e */ /* 0x000fca00020006ff */
[----:B------:R-:W-:-:S05]  /*3c90*/  HADD2.F32 R26, -RZ, R26.H0_H0 ;  /* 0x2000001aff1a7230 */ /* 0x000fca0000004100 */
[----:B------:R-:W-:-:S04]  /*3ca0*/  FMUL R26, R26, R15 ;  /* 0x0000000f1a1a7220 */ /* 0x000fc80000400000 */
[----:B------:R-:W-:-:S05]  /*3cb0*/  FFMA R26, R147, R14, R26 ;  /* 0x0000000e931a7223 */ /* 0x000fca000000001a */
[----:B----4-:R-:W-:Y:S02]  /*3cc0*/  F2FP.SATFINITE.E4M3.F32.PACK_AB_MERGE_C R27, RZ, R26, RZ ;  /* 0x0000001aff1b723e */ /* 0x010fe400048070ff */
[----:B------:R-:W-:-:S03]  /*3cd0*/  PRMT R26, RZ, 0x7610, R26 ;  /* 0x00007610ff1a7816 */ /* 0x000fc6000000001a */
[----:B------:R4:W-:Y:S01]  /*3ce0*/  @!P4 STG.E.U8 desc[UR14][R20.64+0x8], R27 ;  /* 0x0000081b1400c986 */ /* 0x0009e2000c10110e */
[----:B------:R-:W-:Y:S05]  /*3cf0*/  @P3 BRA `(.L_x_53) ;  /* 0x0000000000043947 */ /* 0x000fea0003800000 */
[----:B------:R0:W5:Y:S02]  /*3d00*/  LDG.E.U8 R26, desc[UR14][R4.64+0x9] ;  /* 0x0000090e041a7981 */ /* 0x000164000c1e1100 */
.L_x_53:
[----:B------:R-:W-:Y:S05]  /*3d10*/  BSYNC B1 ;  /* 0x0000000000017941 */ /* 0x000fea0003800000 */
.L_x_52:
        /* <DEDUP_REMOVED lines=12> */
.L_x_55:
[----:B------:R-:W-:Y:S05]  /*3de0*/  BSYNC B1 ;  /* 0x0000000000017941 */ /* 0x000fea0003800000 */
.L_x_54:
        /* <DEDUP_REMOVED lines=12> */
.L_x_57:
[----:B------:R-:W-:Y:S05]  /*3eb0*/  BSYNC B1 ;  /* 0x0000000000017941 */ /* 0x000fea0003800000 */
.L_x_56:
        /* <DEDUP_REMOVED lines=12> */
.L_x_59:
[----:B------:R-:W-:Y:S05]  /*3f80*/  BSYNC B1 ;  /* 0x0000000000017941 */ /* 0x000fea0003800000 */
.L_x_58:
        /* <DEDUP_REMOVED lines=12> */
.L_x_61:
[----:B------:R-:W-:Y:S05]  /*4050*/  BSYNC B1 ;  /* 0x0000000000017941 */ /* 0x000fea0003800000 */
.L_x_60:
        /* <DEDUP_REMOVED lines=12> */
.L_x_63:
[----:B------:R-:W-:Y:S05]  /*4120*/  BSYNC B1 ;  /* 0x0000000000017941 */ /* 0x000fea0003800000 */
.L_x_62:
        /* <DEDUP_REMOVED lines=12> */
.L_x_65:
[----:B------:R-:W-:Y:S05]  /*41f0*/  BSYNC B1 ;  /* 0x0000000000017941 */ /* 0x000fea0003800000 */
.L_x_64:
        /* <DEDUP_REMOVED lines=12> */
.L_x_67:
[----:B------:R-:W-:Y:S05]  /*42c0*/  BSYNC B1 ;  /* 0x0000000000017941 */ /* 0x000fea0003800000 */
.L_x_66:
        /* <DEDUP_REMOVED lines=12> */
.L_x_69:
[----:B------:R-:W-:Y:S05]  /*4390*/  BSYNC B1 ;  /* 0x0000000000017941 */ /* 0x000fea0003800000 */
.L_x_68:
        /* <DEDUP_REMOVED lines=12> */
.L_x_71:
[----:B------:R-:W-:Y:S05]  /*4460*/  BSYNC B1 ;  /* 0x0000000000017941 */ /* 0x000fea0003800000 */
.L_x_70:
        /* <DEDUP_REMOVED lines=12> */
.L_x_73:
[----:B------:R-:W-:Y:S05]  /*4530*/  BSYNC B1 ;  /* 0x0000000000017941 */ /* 0x000fea0003800000 */
.L_x_72:
        /* <DEDUP_REMOVED lines=12> */
.L_x_75:
[----:B------:R-:W-:Y:S05]  /*4600*/  BSYNC B1 ;  /* 0x0000000000017941 */ /* 0x000fea0003800000 */
.L_x_74:
        /* <DEDUP_REMOVED lines=12> */
.L_x_77:
[----:B------:R-:W-:Y:S05]  /*46d0*/  BSYNC B1 ;  /* 0x0000000000017941 */ /* 0x000fea0003800000 */
.L_x_76:
        /* <DEDUP_REMOVED lines=12> */
.L_x_79:
[----:B------:R-:W-:Y:S05]  /*47a0*/  BSYNC B1 ;  /* 0x0000000000017941 */ /* 0x000fea0003800000 */
.L_x_78:
        /* <DEDUP_REMOVED lines=12> */
.L_x_81:
[----:B------:R-:W-:Y:S05]  /*4870*/  BSYNC B1 ;  /* 0x0000000000017941 */ /* 0x000fea0003800000 */
.L_x_80:
        /* <DEDUP_REMOVED lines=12> */
.L_x_83:
[----:B------:R-:W-:Y:S05]  /*4940*/  BSYNC B1 ;  /* 0x0000000000017941 */ /* 0x000fea0003800000 */
.L_x_82:
        /* <DEDUP_REMOVED lines=12> */
.L_x_85:
[----:B------:R-:W-:Y:S05]  /*4a10*/  BSYNC B1 ;  /* 0x0000000000017941 */ /* 0x000fea0003800000 */
.L_x_84:
        /* <DEDUP_REMOVED lines=12> */
.L_x_87:
[----:B------:R-:W-:Y:S05]  /*4ae0*/  BSYNC B1 ;  /* 0x0000000000017941 */ /* 0x000fea0003800000 */
.L_x_86:
        /* <DEDUP_REMOVED lines=12> */
.L_x_89:
[----:B------:R-:W-:Y:S05]  /*4bb0*/  BSYNC B1 ;  /* 0x0000000000017941 */ /* 0x000fea0003800000 */
.L_x_88:
        /* <DEDUP_REMOVED lines=12> */
.L_x_91:
[----:B------:R-:W-:Y:S05]  /*4c80*/  BSYNC B1 ;  /* 0x0000000000017941 */ /* 0x000fea0003800000 */
.L_x_90:
        /* <DEDUP_REMOVED lines=12> */
.L_x_93:
[----:B------:R-:W-:Y:S05]  /*4d50*/  BSYNC B1 ;  /* 0x0000000000017941 */ /* 0x000fea0003800000 */
.L_x_92:
        /* <DEDUP_REMOVED lines=12> */
.L_x_95:
[----:B------:R-:W-:Y:S05]  /*4e20*/  BSYNC B1 ;  /* 0x0000000000017941 */ /* 0x000fea0003800000 */
.L_x_94:
        /* <DEDUP_REMOVED lines=12> */
.L_x_97:
[----:B------:R-:W-:Y:S05]  /*4ef0*/  BSYNC B1 ;  /* 0x0000000000017941 */ /* 0x000fea0003800000 */
.L_x_96:
        /* <DEDUP_REMOVED lines=12> */
.L_x_99:
[----:B------:R-:W-:Y:S05]  /*4fc0*/  BSYNC B1 ;  /* 0x0000000000017941 */ /* 0x000fea0003800000 */
.L_x_98:
        /* <DEDUP_REMOVED lines=12> */
.L_x_101:
[----:B------:R-:W-:Y:S05]  /*5090*/  BSYNC B1 ;  /* 0x0000000000017941 */ /* 0x000fea0003800000 */
.L_x_100:
        /* <DEDUP_REMOVED lines=12> */
.L_x_103:
[----:B------:R-:W-:Y:S05]  /*5160*/  BSYNC B1 ;  /* 0x0000000000017941 */ /* 0x000fea0003800000 */
.L_x_102:
        /* <DEDUP_REMOVED lines=12> */
.L_x_105:
[----:B------:R-:W-:Y:S05]  /*5230*/  BSYNC B1 ;  /* 0x0000000000017941 */ /* 0x000fea0003800000 */
.L_x_104:
        /* <DEDUP_REMOVED lines=12> */
.L_x_107:
[----:B------:R-:W-:Y:S05]  /*5300*/  BSYNC B1 ;  /* 0x0000000000017941 */ /* 0x000fea0003800000 */
.L_x_106:
        /* <DEDUP_REMOVED lines=12> */
.L_x_109:
[----:B------:R-:W-:Y:S05]  /*53d0*/  BSYNC B1 ;  /* 0x0000000000017941 */ /* 0x000fea0003800000 */
.L_x_108:
        /* <DEDUP_REMOVED lines=12> */
.L_x_111:
[----:B------:R-:W-:Y:S05]  /*54a0*/  BSYNC B1 ;  /* 0x0000000000017941 */ /* 0x000fea0003800000 */
.L_x_110:
        /* <DEDUP_REMOVED lines=12> */
.L_x_113:
[----:B------:R-:W-:Y:S05]  /*5570*/  BSYNC B1 ;  /* 0x0000000000017941 */ /* 0x000fea0003800000 */
.L_x_112:
        /* <DEDUP_REMOVED lines=12> */
.L_x_115:
[----:B------:R-:W-:Y:S05]  /*5640*/  BSYNC B1 ;  /* 0x0000000000017941 */ /* 0x000fea0003800000 */
.L_x_114:
        /* <DEDUP_REMOVED lines=12> */
.L_x_117:
[----:B------:R-:W-:Y:S05]  /*5710*/  BSYNC B1 ;  /* 0x0000000000017941 */ /* 0x000fea0003800000 */
.L_x_116:
        /* <DEDUP_REMOVED lines=12> */
.L_x_119:
[----:B------:R-:W-:Y:S05]  /*57e0*/  BSYNC B1 ;  /* 0x0000000000017941 */ /* 0x000fea0003800000 */
.L_x_118:
        /* <DEDUP_REMOVED lines=12> */
.L_x_121:
[----:B------:R-:W-:Y:S05]  /*58b0*/  BSYNC B1 ;  /* 0x0000000000017941 */ /* 0x000fea0003800000 */
.L_x_120:
        /* <DEDUP_REMOVED lines=12> */
.L_x_123:
[----:B------:R-:W-:Y:S05]  /*5980*/  BSYNC B1 ;  /* 0x0000000000017941 */ /* 0x000fea0003800000 */
.L_x_122:
        /* <DEDUP_REMOVED lines=12> */
.L_x_125:
[----:B------:R-:W-:Y:S05]  /*5a50*/  BSYNC B1 ;  /* 0x0000000000017941 */ /* 0x000fea0003800000 */
.L_x_124:
        /* <DEDUP_REMOVED lines=12> */
.L_x_127:
[----:B------:R-:W-:Y:S05]  /*5b20*/  BSYNC B1 ;  /* 0x0000000000017941 */ /* 0x000fea0003800000 */
.L_x_126:
        /* <DEDUP_REMOVED lines=12> */
.L_x_129:
[----:B------:R-:W-:Y:S05]  /*5bf0*/  BSYNC B1 ;  /* 0x0000000000017941 */ /* 0x000fea0003800000 */
.L_x_128:
        /* <DEDUP_REMOVED lines=12> */
.L_x_131:
[----:B------:R-:W-:Y:S05]  /*5cc0*/  BSYNC B1 ;  /* 0x0000000000017941 */ /* 0x000fea0003800000 */
.L_x_130:
        /* <DEDUP_REMOVED lines=12> */
.L_x_133:
[----:B------:R-:W-:Y:S05]  /*5d90*/  BSYNC B1 ;  /* 0x0000000000017941 */ /* 0x000fea0003800000 */
.L_x_132:
        /* <DEDUP_REMOVED lines=12> */
.L_x_135:
[----:B------:R-:W-:Y:S05]  /*5e60*/  BSYNC B1 ;  /* 0x0000000000017941 */ /* 0x000fea0003800000 */
.L_x_134:
        /* <DEDUP_REMOVED lines=12> */
.L_x_137:
[----:B------:R-:W-:Y:S05]  /*5f30*/  BSYNC B1 ;  /* 0x0000000000017941 */ /* 0x000fea0003800000 */
.L_x_136:
        /* <DEDUP_REMOVED lines=12> */
.L_x_139:
[----:B------:R-:W-:Y:S05]  /*6000*/  BSYNC B1 ;  /* 0x0000000000017941 */ /* 0x000fea0003800000 */
.L_x_138:
        /* <DEDUP_REMOVED lines=12> */
.L_x_141:
[----:B------:R-:W-:Y:S05]  /*60d0*/  BSYNC B1 ;  /* 0x0000000000017941 */ /* 0x000fea0003800000 */
.L_x_140:
        /* <DEDUP_REMOVED lines=12> */
.L_x_143:
[----:B------:R-:W-:Y:S05]  /*61a0*/  BSYNC B1 ;  /* 0x0000000000017941 */ /* 0x000fea0003800000 */
.L_x_142:
        /* <DEDUP_REMOVED lines=12> */
.L_x_145:
[----:B------:R-:W-:Y:S05]  /*6270*/  BSYNC B1 ;  /* 0x0000000000017941 */ /* 0x000fea0003800000 */
.L_x_144:
        /* <DEDUP_REMOVED lines=12> */
.L_x_147:
[----:B------:R-:W-:Y:S05]  /*6340*/  BSYNC B1 ;  /* 0x0000000000017941 */ /* 0x000fea0003800000 */
.L_x_146:
        /* <DEDUP_REMOVED lines=12> */
.L_x_149:
[----:B------:R-:W-:Y:S05]  /*6410*/  BSYNC B1 ;  /* 0x0000000000017941 */ /* 0x000fea0003800000 */
.L_x_148:
        /* <DEDUP_REMOVED lines=12> */
.L_x_151:
[----:B------:R-:W-:Y:S05]  /*64e0*/  BSYNC B1 ;  /* 0x0000000000017941 */ /* 0x000fea0003800000 */
.L_x_150:
        /* <DEDUP_REMOVED lines=12> */
.L_x_153:
[----:B------:R-:W-:Y:S05]  /*65b0*/  BSYNC B1 ;  /* 0x0000000000017941 */ /* 0x000fea0003800000 */
.L_x_152:
        /* <DEDUP_REMOVED lines=12> */
.L_x_155:
[----:B------:R-:W-:Y:S05]  /*6680*/  BSYNC B1 ;  /* 0x0000000000017941 */ /* 0x000fea0003800000 */
.L_x_154:
        /* <DEDUP_REMOVED lines=12> */
.L_x_157:
[----:B------:R-:W-:Y:S05]  /*6750*/  BSYNC B1 ;  /* 0x0000000000017941 */ /* 0x000fea0003800000 */
.L_x_156:
        /* <DEDUP_REMOVED lines=12> */
.L_x_159:
[----:B------:R-:W-:Y:S05]  /*6820*/  BSYNC B1 ;  /* 0x0000000000017941 */ /* 0x000fea0003800000 */
.L_x_158:
        /* <DEDUP_REMOVED lines=12> */
.L_x_161:
[----:B------:R-:W-:Y:S05]  /*68f0*/  BSYNC B1 ;  /* 0x0000000000017941 */ /* 0x000fea0003800000 */
.L_x_160:
        /* <DEDUP_REMOVED lines=12> */
.L_x_163:
[----:B------:R-:W-:Y:S05]  /*69c0*/  BSYNC B1 ;  /* 0x0000000000017941 */ /* 0x000fea0003800000 */
.L_x_162:
[----:B-----5:R-:W-:Y:S01]  /*69d0*/  LOP3.LUT R26, R26, 0xff, RZ, 0xc0, !PT ;  /* 0x000000ff1a1a7812 */ /* 0x020fe200078ec0ff */
[----:B------:R-:W-:Y:S01]  /*69e0*/  BSSY B1, `(.L_x_164) ;  /* 0x000000b000017945 */ /* 0x000fe20003800000 */
[----:B------:R-:W-:Y:S02]  /*69f0*/  ISETP.LT.OR P0, PT, R6, 0x7a, !P0 ;  /* 0x0000007a0600780c */ /* 0x000fe40004701670 */
[----:B------:R-:W-:-:S05]  /*6a00*/  F2FP.F16.E4M3.UNPACK_B R26, R26 ;  /* 0x0000001aff1a723e */ /* 0x000fca00020006ff */
[----:B------:R-:W-:-:S05]  /*6a10*/  HADD2.F32 R26, -RZ, R26.H0_H0 ;  /* 0x2000001aff1a7230 */ /* 0x000fca0000004100 */
[----:B------:R-:W-:-:S04]  /*6a20*/  FMUL R26, R26, R15 ;  /* 0x0000000f1a1a7220 */ /* 0x000fc80000400000 */
[----:B------:R-:W-:Y:S01]  /*6a30*/  FFMA R26, R23, R14, R26 ;  /* 0x0000000e171a7223 */ /* 0x000fe2000000001a */
[----:B------:R-:W-:-:S04]  /*6a40*/  PRMT R23, RZ, 0x7610, R23 ;  /* 0x00007610ff177816 */ /* 0x000fc80000000017 */
[----:B----4-:R-:W-:-:S05]  /*6a50*/  F2FP.SATFINITE.E4M3.F32.PACK_AB_MERGE_C R27, RZ, R26, RZ ;  /* 0x0000001aff1b723e */ /* 0x010fca00048070ff */
[----:B------:R4:W-:Y:S01]  /*6a60*/  @!P4 STG.E.U8 desc[UR14][R20.64+0x78], R27 ;  /* 0x0000781b1400c986 */ /* 0x0009e2000c10110e */
[----:B------:R-:W-:Y:S05]  /*6a70*/  @P0 BRA `(.L_x_165) ;  /* 0x0000000000040947 */ /* 0x000fea0003800000 */
[----:B------:R0:W5:Y:S02]  /*6a80*/  LDG.E.U8 R23, desc[UR14][R4.64+0x79] ;  /* 0x0000790e04177981 */ /* 0x000164000c1e1100 */
.L_x_165:
[----:B------:R-:W-:Y:S05]  /*6a90*/  BSYNC B1 ;  /* 0x0000000000017941 */ /* 0x000fea0003800000 */
.L_x_164:
[----:B-----5:R-:W-:Y:S01]  /*6aa0*/  LOP3.LUT R23, R23, 0xff, RZ, 0xc0, !PT ;  /* 0x000000ff17177812 */ /* 0x020fe200078ec0ff */
[----:B------:R-:W-:Y:S01]  /*6ab0*/  BSSY B1, `(.L_x_166) ;  /* 0x000000b000017945 */ /* 0x000fe20003800000 */
[----:B------:R-:W-:Y:S02]  /*6ac0*/  ISETP.LT.OR P3, PT, R6, 0x79, !P1 ;  /* 0x000000790600780c */ /* 0x000fe40004f61670 */
[----:B------:R-:W-:-:S05]  /*6ad0*/  F2FP.F16.E4M3.UNPACK_B R23, R23 ;  /* 0x00000017ff17723e */ /* 0x000fca00020006ff */
[----:B0-2---:R-:W-:-:S05]  /*6ae0*/  HADD2.F32 R4, -RZ, R23.H0_H0 ;  /* 0x20000017ff047230 */ /* 0x005fca0000004100 */
[----:B------:R-:W-:Y:S01]  /*6af0*/  FMUL R5, R4, R15 ;  /* 0x0000000f04057220 */ /* 0x000fe20000400000 */
[----:B------:R-:W-:-:S03]  /*6b00*/  PRMT R4, RZ, 0x7610, R4 ;  /* 0x00007610ff047816 */ /* 0x000fc60000000004 */
[----:B------:R-:W-:-:S05]  /*6b10*/  FFMA R5, R22, R14, R5 ;  /* 0x0000000e16057223 */ /* 0x000fca0000000005 */
[----:B------:R-:W-:-:S05]  /*6b20*/  F2FP.SATFINITE.E4M3.F32.PACK_AB_MERGE_C R5, RZ, R5, RZ ;  /* 0x00000005ff05723e */ /* 0x000fca00048070ff */
[----:B------:R0:W-:Y:S01]  /*6b30*/  @!P0 STG.E.U8 desc[UR14][R20.64+0x79], R5 ;  /* 0x0000790514008986 */ /* 0x0001e2000c10110e */
[----:B------:R-:W-:Y:S05]  /*6b40*/  @P3 BRA `(.L_x_167) ;  /* 0x0000000000043947 */ /* 0x000fea0003800000 */
[----:B------:R2:W5:Y:S02]  /*6b50*/  LDG.E.U8 R4, desc[UR14][R24.64+0x78] ;  /* 0x0000780e18047981 */ /* 0x000564000c1e1100 */
.L_x_167:
[----:B------:R-:W-:Y:S05]  /*6b60*/  BSYNC B1 ;  /* 0x0000000000017941 */ /* 0x000fea0003800000 */
.L_x_166:
[----:B-----5:R-:W-:Y:S01]  /*6b70*/  LOP3.LUT R4, R4, 0xff, RZ, 0xc0, !PT ;  /* 0x000000ff04047812 */ /* 0x020fe200078ec0ff */
[----:B------:R-:W-:Y:S01]  /*6b80*/  BSSY B1, `(.L_x_168) ;  /* 0x000000b000017945 */ /* 0x000fe20003800000 */
[----:B------:R-:W-:Y:S02]  /*6b90*/  ISETP.LT.OR P1, PT, R6, 0x7a, !P1 ;  /* 0x0000007a0600780c */ /* 0x000fe40004f21670 */
[----:B------:R-:W-:-:S05]  /*6ba0*/  F2FP.F16.E4M3.UNPACK_B R4, R4 ;  /* 0x00000004ff04723e */ /* 0x000fca00020006ff */
[----:B------:R-:W-:-:S05]  /*6bb0*/  HADD2.F32 R4, -RZ, R4.H0_H0 ;  /* 0x20000004ff047230 */ /* 0x000fca0000004100 */
[----:B------:R-:W-:-:S04]  /*6bc0*/  FMUL R4, R4, R15 ;  /* 0x0000000f04047220 */ /* 0x000fc80000400000 */
[----:B------:R-:W-:-:S05]  /*6bd0*/  FFMA R4, R89, R14, R4 ;  /* 0x0000000e59047223 */ /* 0x000fca0000000004 */
[----:B0-----:R-:W-:Y:S02]  /*6be0*/  F2FP.SATFINITE.E4M3.F32.PACK_AB_MERGE_C R5, RZ, R4, RZ ;  /* 0x00000004ff05723e */ /* 0x001fe400048070ff */
[----:B------:R-:W-:-:S03]  /*6bf0*/  PRMT R4, RZ, 0x7610, R4 ;  /* 0x00007610ff047816 */ /* 0x000fc60000000004 */
[----:B------:R0:W-:Y:S01]  /*6c00*/  @!P3 STG.E.U8 desc[UR14][R18.64+0x78], R5 ;  /* 0x000078051200b986 */ /* 0x0001e2000c10110e */
[----:B------:R-:W-:Y:S05]  /*6c10*/  @P1 BRA `(.L_x_169) ;  /* 0x0000000000041947 */ /* 0x000fea0003800000 */
[----:B------:R0:W5:Y:S02]  /*6c20*/  LDG.E.U8 R4, desc[UR14][R24.64+0x79] ;  /* 0x0000790e18047981 */ /* 0x000164000c1e1100 */
.L_x_169:
[----:B------:R-:W-:Y:S05]  /*6c30*/  BSYNC B1 ;  /* 0x0000000000017941 */ /* 0x000fea0003800000 */
.L_x_168:
[----:B------:R-:W-:Y:S05]  /*6c40*/  @P1 BRA `(.L_x_170) ;  /* 0x0000001000281947 */ /* 0x000fea0003800000 */
[----:B-----5:R-:W-:-:S04]  /*6c50*/  LOP3.LUT R4, R4, 0xff, RZ, 0xc0, !PT ;  /* 0x000000ff04047812 */ /* 0x020fc800078ec0ff */
[----:B------:R-:W-:-:S05]  /*6c60*/  F2FP.F16.E4M3.UNPACK_B R4, R4 ;  /* 0x00000004ff04723e */ /* 0x000fca00020006ff */
[----:B------:R-:W-:-:S05]  /*6c70*/  HADD2.F32 R4, -RZ, R4.H0_H0 ;  /* 0x20000004ff047230 */ /* 0x000fca0000004100 */
[----:B0-----:R-:W-:-:S04]  /*6c80*/  FMUL R5, R4, R15 ;  /* 0x0000000f04057220 */ /* 0x001fc80000400000 */
[----:B------:R-:W-:-:S05]  /*6c90*/  FFMA R5, R88, R14, R5 ;  /* 0x0000000e58057223 */ /* 0x000fca0000000005 */
[----:B------:R-:W-:-:S05]  /*6ca0*/  F2FP.SATFINITE.E4M3.F32.PACK_AB_MERGE_C R5, RZ, R5, RZ ;  /* 0x00000005ff05723e */ /* 0x000fca00048070ff */
[----:B------:R0:W-:Y:S01]  /*6cb0*/  STG.E.U8 desc[UR14][R18.64+0x79], R5 ;  /* 0x0000790512007986 */ /* 0x0001e2000c10110e */
[----:B------:R-:W-:Y:S05]  /*6cc0*/  BRA `(.L_x_170) ;  /* 0x0000001000087947 */ /* 0x000fea0003800000 */
.L_x_41:
[----:B------:R-:W-:Y:S01]  /*6cd0*/  ISETP.GE.AND P1, PT, R30, 0x1, PT ;  /* 0x000000011e00780c */ /* 0x000fe20003f26270 */
[-C--:B--2---:R-:W-:Y:S01]  /*6ce0*/  FMUL R151, R151, R14.reuse ;  /* 0x0000000e97977220 */ /* 0x084fe20000400000 */
[-C--:B------:R-:W-:Y:S01]  /*6cf0*/  FMUL R146, R146, R14.reuse ;  /* 0x0000000e92927220 */ /* 0x080fe20000400000 */
[----:B------:R-:W-:Y:S01]  /*6d00*/  ISETP.GE.AND P0, PT, R30, 0x9, PT ;  /* 0x000000091e00780c */ /* 0x000fe20003f06270 */
[-C--:B------:R-:W-:Y:S01]  /*6d10*/  FMUL R149, R149, R14.reuse ;  /* 0x0000000e95957220 */ /* 0x080fe20000400000 */
[----:B------:R-:W-:Y:S01]  /*6d20*/  ISETP.LT.OR P4, PT, R6, 0x1, !P1 ;  /* 0x000000010600780c */ /* 0x000fe20004f81670 */
[-C--:B------:R-:W-:Y:S01]  /*6d30*/  FMUL R144, R144, R14.reuse ;  /* 0x0000000e90907220 */ /* 0x080fe20000400000 */
[----:B------:R-:W-:Y:S01]  /*6d40*/  ISETP.LT.OR P5, PT, R6, 0x2, !P1 ;  /* 0x000000020600780c */ /* 0x000fe20004fa1670 */
[-C--:B------:R-:W-:Y:S01]  /*6d50*/  FMUL R147, R147, R14.reuse ;  /* 0x0000000e93937220 */ /* 0x080fe20000400000 */
[----:B------:R-:W-:Y:S01]  /*6d60*/  F2FP.SATFINITE.E4M3.F32.PACK_AB_MERGE_C R151, RZ, R151, RZ ;  /* 0x00000097ff97723e */ /* 0x000fe200048070ff */
[----:B------:R-:W-:Y:S01]  /*6d70*/  FMUL R142, R142, R14 ;  /* 0x0000000e8e8e7220 */ /* 0x000fe20000400000 */
[----:B------:R-:W-:Y:S01]  /*6d80*/  F2FP.SATFINITE.E4M3.F32.PACK_AB_MERGE_C R5, RZ, R146, RZ ;  /* 0x00000092ff05723e */ /* 0x000fe200048070ff */
[-C--:B------:R-:W-:Y:S01]  /*6d90*/  FMUL R145, R145, R14.reuse ;  /* 0x0000000e91917220 */ /* 0x080fe20000400000 */
[----:B------:R-:W-:Y:S01]  /*6da0*/  ISETP.LT.OR P3, PT, R6, 0x1, !P0 ;  /* 0x000000010600780c */ /* 0x000fe20004761670 */
[-C--:B------:R-:W-:Y:S01]  /*6db0*/  FMUL R140, R140, R14.reuse ;  /* 0x0000000e8c8c7220 */ /* 0x080fe20000400000 */
[C---:B------:R-:W-:Y:S01]  /*6dc0*/  ISETP.LT.OR P6, PT, R6.reuse, 0xa, !P1 ;  /* 0x0000000a0600780c */ /* 0x040fe20004fc1670 */
[-C--:B------:R-:W-:Y:S01]  /*6dd0*/  FMUL R143, R143, R14.reuse ;  /* 0x0000000e8f8f7220 */ /* 0x080fe20000400000 */
[----:B------:R-:W-:Y:S01]  /*6de0*/  F2FP.SATFINITE.E4M3.F32.PACK_AB_MERGE_C R149, RZ, R149, RZ ;  /* 0x00000095ff95723e */ /* 0x000fe200048070ff */
[----:B------:R-:W-:Y:S01]  /*6df0*/  @!P4 STG.E.U8 desc[UR14][R20.64], R151 ;  /* 0x000000971400c986 */ /* 0x000fe2000c10110e */
[----:B------:R-:W-:Y:S01]  /*6e00*/  ISETP.LT.OR P4, PT, R6, 0x2, !P0 ;  /* 0x000000020600780c */ /* 0x000fe20004781670 */
[----:B------:R-:W-:Y:S01]  /*6e10*/  FMUL R138, R138, R14 ;  /* 0x0000000e8a8a7220 */ /* 0x000fe20000400000 */
[----:B------:R-:W-:Y:S01]  /*6e20*/  F2FP.SATFINITE.E4M3.F32.PACK_AB_MERGE_C R25, RZ, R144, RZ ;  /* 0x00000090ff19723e */ /* 0x000fe200048070ff */
[----:B------:R0:W-:Y:S01]  /*6e30*/  @!P5 STG.E.U8 desc[UR14][R20.64+0x1], R5 ;  /* 0x000001051400d986 */ /* 0x0001e2000c10110e */
[C---:B------:R-:W-:Y:S01]  /*6e40*/  ISETP.LT.OR P5, PT, R6.reuse, 0x9, !P1 ;  /* 0x000000090600780c */ /* 0x040fe20004fa1670 */
[-C--:B------:R-:W-:Y:S01]  /*6e50*/  FMUL R141, R141, R14.reuse ;  /* 0x0000000e8d8d7220 */ /* 0x080fe20000400000 */
[----:B------:R-:W-:Y:S01]  /*6e60*/  F2FP.SATFINITE.E4M3.F32.PACK_AB_MERGE_C R147, RZ, R147, RZ ;  /* 0x00000093ff93723e */ /* 0x000fe200048070ff */
[----:B------:R-:W-:Y:S01]  /*6e70*/  @!P3 STG.E.U8 desc[UR14][R18.64], R149 ;  /* 0x000000951200b986 */ /* 0x000fe2000c10110e */
[----:B------:R-:W-:Y:S01]  /*6e80*/  ISETP.LT.OR P3, PT, R6, 0x9, !P0 ;  /* 0x000000090600780c */ /* 0x000fe20004761670 */
[-C--:B------:R-:W-:Y:S01]  /*6e90*/  FMUL R136, R136, R14.reuse ;  /* 0x0000000e88887220 */ /* 0x080fe20000400000 */
[----:B------:R-:W-:Y:S01]  /*6ea0*/  F2FP.SATFINITE.E4M3.F32.PACK_AB_MERGE_C R145, RZ, R145, RZ ;  /* 0x00000091ff91723e */ /* 0x000fe200048070ff */
[-C--:B------:R-:W-:Y:S01]  /*6eb0*/  FMUL R139, R139, R14.reuse ;  /* 0x0000000e8b8b7220 */ /* 0x080fe20000400000 */
[----:B------:R-:W-:Y:S01]  /*6ec0*/  F2FP.SATFINITE.E4M3.F32.PACK_AB_MERGE_C R143, RZ, R143, RZ ;  /* 0x0000008fff8f723e */ /* 0x000fe200048070ff */
[----:B------:R1:W-:Y:S01]  /*6ed0*/  @!P4 STG.E.U8 desc[UR14][R18.64+0x1], R25 ;  /* 0x000001191200c986 */ /* 0x0003e2000c10110e */
[----:B------:R-:W-:Y:S01]  /*6ee0*/  ISETP.LT.OR P4, PT, R6, 0xa, !P0 ;  /* 0x0000000a0600780c */ /* 0x000fe20004781670 */
[----:B------:R-:W-:Y:S01]  /*6ef0*/  FMUL R134, R134, R14 ;  /* 0x0000000e86867220 */ /* 0x000fe20000400000 */
[----:B0-----:R-:W-:Y:S01]  /*6f00*/  F2FP.SATFINITE.E4M3.F32.PACK_AB_MERGE_C R5, RZ, R142, RZ ;  /* 0x0000008eff05723e */ /* 0x001fe200048070ff */
[----:B------:R-:W-:Y:S01]  /*6f10*/  @!P5 STG.E.U8 desc[UR14][R20.64+0x8], R147 ;  /* 0x000008931400d986 */ /* 0x000fe2000c10110e */
[C---:B------:R-:W-:Y:S01]  /*6f20*/  ISETP.LT.OR P5, PT, R6.reuse, 0x11, !P1 ;  /* 0x000000110600780c */ /* 0x040fe20004fa1670 */
[-C--:B------:R-:W-:Y:S01]  /*6f30*/  FMUL R137, R137, R14.reuse ;  /* 0x0000000e89897220 */ /* 0x080fe20000400000 */
[----:B------:R-:W-:Y:S01]  /*6f40*/  F2FP.SATFINITE.E4M3.F32.PACK_AB_MERGE_C R141, RZ, R141, RZ ;  /* 0x0000008dff8d723e */ /* 0x000fe200048070ff */
[----:B------:R0:W-:Y:S01]  /*6f50*/  @!P6 STG.E.U8 desc[UR14][R20.64+0x9], R5 ;  /* 0x000009051400e986 */ /* 0x0001e2000c10110e */
[----:B------:R-:W-:Y:S01]  /*6f60*/  ISETP.LT.OR P6, PT, R6, 0x12, !P1 ;  /* 0x000000120600780c */ /* 0x000fe20004fc1670 */
[----:B------:R-:W-:Y:S01]  /*6f70*/  FMUL R132, R132, R14 ;  /* 0x0000000e84847220 */ /* 0x000fe20000400000 */
[----:B------:R-:W-:Y:S01]  /*6f80*/  F2FP.SATFINITE.E4M3.F32.PACK_AB_MERGE_C R139, RZ, R139, RZ ;  /* 0x0000008bff8b723e */ /* 0x000fe200048070ff */
[----:B------:R-:W-:Y:S01]  /*6f90*/  @!P3 STG.E.U8 desc[UR14][R18.64+0x8], R145 ;  /* 0x000008911200b986 */ /* 0x000fe2000c10110e */
[----:B-1----:R-:W-:Y:S01]  /*6fa0*/  F2FP.SATFINITE.E4M3.F32.PACK_AB_MERGE_C R25, RZ, R140, RZ ;  /* 0x0000008cff19723e */ /* 0x002fe200048070ff */
[-C--:B------:R-:W-:Y:S01]  /*6fb0*/  FMUL R135, R135, R14.reuse ;  /* 0x0000000e87877220 */ /* 0x080fe20000400000 */
[----:B------:R-:W-:Y:S01]  /*6fc0*/  ISETP.LT.OR P3, PT, R6, 0x11, !P0 ;  /* 0x000000110600780c */ /* 0x000fe20004761670 */
[-C--:B------:R-:W-:Y:S01]  /*6fd0*/  FMUL R130, R130, R14.reuse ;  /* 0x0000000e82827220 */ /* 0x080fe20000400000 */
[----:B------:R-:W-:Y:S01]  /*6fe0*/  F2FP.SATFINITE.E4M3.F32.PACK_AB_MERGE_C R137, RZ, R137, RZ ;  /* 0x00000089ff89723e */ /* 0x000fe200048070ff */
[----:B------:R1:W-:Y:S01]  /*6ff0*/  @!P4 STG.E.U8 desc[UR14][R18.64+0x9], R25 ;  /* 0x000009191200c986 */ /* 0x0003e2000c10110e */
[C---:B------:R-:W-:Y:S01]  /*7000*/  ISETP.LT.OR P4, PT, R6.reuse, 0x12, !P0 ;  /* 0x000000120600780c */ /* 0x040fe20004781670 */
[----:B------:R-:W-:Y:S01]  /*7010*/  FMUL R133, R133, R14 ;  /* 0x0000000e85857220 */ /* 0x000fe20000400000 */
[----:B0-----:R-:W-:Y:S01]  /*7020*/  F2FP.SATFINITE.E4M3.F32.PACK_AB_MERGE_C R5, RZ, R138, RZ ;  /* 0x0000008aff05723e */ /* 0x001fe200048070ff */
[----:B------:R-:W-:Y:S01]  /*7030*/  @!P5 STG.E.U8 desc[UR14][R20.64+0x10], R143 ;  /* 0x0000108f1400d986 */ /* 0x000fe2000c10110e */
[----:B------:R-:W-:Y:S01]  /*7040*/  ISETP.LT.OR P5, PT, R6, 0x19, !P1 ;  /* 0x000000190600780c */ /* 0x000fe20004fa1670 */
[-C--:B------:R-:W-:Y:S01]  /*7050*/  FMUL R128, R128, R14.reuse ;  /* 0x0000000e80807220 */ /* 0x080fe20000400000 */
[----:B------:R-:W-:Y:S01]  /*7060*/  F2FP.SATFINITE.E4M3.F32.PACK_AB_MERGE_C R135, RZ, R135, RZ ;  /* 0x00000087ff87723e */ /* 0x000fe200048070ff */
[----:B------:R0:W-:Y:S01]  /*7070*/  @!P6 STG.E.U8 desc[UR14][R20.64+0x11], R5 ;  /* 0x000011051400e986 */ /* 0x0001e2000c10110e */
[----:B------:R-:W-:Y:S01]  /*7080*/  ISETP.LT.OR P6, PT, R6, 0x1a, !P1 ;  /* 0x0000001a0600780c */ /* 0x000fe20004fc1670 */
[-C--:B------:R-:W-:Y:S01]  /*7090*/  FMUL R131, R131, R14.reuse ;  /* 0x0000000e83837220 */ /* 0x080fe20000400000 */
[----:B------:R-:W-:Y:S01]  /*70a0*/  FMUL R126, R126, R14 ;  /* 0x0000000e7e7e7220 */ /* 0x000fe20000400000 */
[----:B-1----:R-:W-:Y:S01]  /*70b0*/  F2FP.SATFINITE.E4M3.F32.PACK_AB_MERGE_C R25, RZ, R136, RZ ;  /* 0x00000088ff19723e */ /* 0x002fe200048070ff */
[----:B------:R-:W-:Y:S01]  /*70c0*/  @!P3 STG.E.U8 desc[UR14][R18.64+0x10], R141 ;  /* 0x0000108d1200b986 */ /* 0x000fe2000c10110e */
[C---:B------:R-:W-:Y:S01]  /*70d0*/  ISETP.LT.OR P3, PT, R6.reuse, 0x19, !P0 ;  /* 0x000000190600780c */ /* 0x040fe20004761670 */
        /* <DEDUP_REMOVED lines=37> */
[-C--:B------:R-:W-:Y:S01]  /*7330*/  FMUL R114, R114, R14.reuse ;  /* 0x0000000e72727220 */ /* 0x080fe20000400000 */
        /* <DEDUP_REMOVED lines=81> */
[C---:B------:R-:W-:Y:S01]  /*7850*/  ISETP.LT.OR P6, PT, R6.reuse, 0x52, !P1 ;  /* 0x000000520600780c */ /* 0x040fe20004fc1670 */
        /* <DEDUP_REMOVED lines=22> */
[----:B------:R-:W-:-:S02]  /*79c0*/  ISETP.LT.OR P3, PT, R6, 0x59, !P0 ;  /* 0x000000590600780c */ /* 0x000fc40004761670 */
[----:B------:R-:W-:Y:S01]  /*79d0*/  F2FP.SATFINITE.E4M3.F32.PACK_AB_MERGE_C R93, RZ, R93, RZ ;  /* 0x0000005dff5d723e */ /* 0x000fe200048070ff */
[----:B------:R1:W-:Y:S01]  /*79e0*/  @!P4 STG.E.U8 desc[UR14][R18.64+0x51], R25 ;  /* 0x000051191200c986 */ /* 0x0003e2000c10110e */
[C---:B------:R-:W-:Y:S02]  /*79f0*/  ISETP.LT.OR P4, PT, R6.reuse, 0x5a, !P0 ;  /* 0x0000005a0600780c */ /* 0x040fe40004781670 */
[----:B0-----:R-:W-:Y:S01]  /*7a00*/  F2FP.SATFINITE.E4M3.F32.PACK_AB_MERGE_C R5, RZ, R102, RZ ;  /* 0x00000066ff05723e */ /* 0x001fe200048070ff */
[----:B------:R-:W-:Y:S01]  /*7a10*/  @!P5 STG.E.U8 desc[UR14][R20.64+0x58], R107 ;  /* 0x0000586b1400d986 */ /* 0x000fe2000c10110e */
[C---:B------:R-:W-:Y:S02]  /*7a20*/  ISETP.LT.OR P5, PT, R6.reuse, 0x61, !P1 ;  /* 0x000000610600780c */ /* 0x040fe40004fa1670 */
[----:B------:R-:W-:Y:S01]  /*7a30*/  F2FP.SATFINITE.E4M3.F32.PACK_AB_MERGE_C R23, RZ, R23, RZ ;  /* 0x00000017ff17723e */ /* 0x000fe200048070ff */
[----:B------:R0:W-:Y:S01]  /*7a40*/  @!P6 STG.E.U8 desc[UR14][R20.64+0x59], R5 ;  /* 0x000059051400e986 */ /* 0x0001e2000c10110e */
[----:B------:R-:W-:-:S02]  /*7a50*/  ISETP.LT.OR P6, PT, R6, 0x62, !P1 ;  /* 0x000000620600780c */ /* 0x000fc40004fc1670 */
[----:B------:R-:W-:Y:S01]  /*7a60*/  F2FP.SATFINITE.E4M3.F32.PACK_AB_MERGE_C R89, RZ, R89, RZ ;  /* 0x00000059ff59723e */ /* 0x000fe200048070ff */
[----:B------:R-:W-:Y:S01]  /*7a70*/  @!P3 STG.E.U8 desc[UR14][R18.64+0x58], R105 ;  /* 0x000058691200b986 */ /* 0x000fe2000c10110e */
[----:B-1----:R-:W-:Y:S02]  /*7a80*/  F2FP.SATFINITE.E4M3.F32.PACK_AB_MERGE_C R25, RZ, R100, RZ ;  /* 0x00000064ff19723e */ /* 0x002fe400048070ff */
[C---:B------:R-:W-:Y:S02]  /*7a90*/  ISETP.LT.OR P3, PT, R6.reuse, 0x61, !P0 ;  /* 0x000000610600780c */ /* 0x040fe40004761670 */
[----:B------:R-:W-:Y:S01]  /*7aa0*/  F2FP.SATFINITE.E4M3.F32.PACK_AB_MERGE_C R27, RZ, R88, RZ ;  /* 0x00000058ff1b723e */ /* 0x000fe200048070ff */
[----:B------:R1:W-:Y:S01]  /*7ab0*/  @!P4 STG.E.U8 desc[UR14][R18.64+0x59], R25 ;  /* 0x000059191200c986 */ /* 0x0003e2000c10110e */
[C---:B------:R-:W-:Y:S02]  /*7ac0*/  ISETP.LT.OR P4, PT, R6.reuse, 0x62, !P0 ;  /* 0x000000620600780c */ /* 0x040fe40004781670 */
[----:B0-----:R-:W-:Y:S01]  /*7ad0*/  F2FP.SATFINITE.E4M3.F32.PACK_AB_MERGE_C R5, RZ, R98, RZ ;  /* 0x00000062ff05723e */ /* 0x001fe200048070ff */
[----:B------:R-:W-:Y:S01]  /*7ae0*/  @!P5 STG.E.U8 desc[UR14][R20.64+0x60], R101 ;  /* 0x000060651400d986 */ /* 0x000fe2000c10110e */
[----:B------:R-:W-:-:S03]  /*7af0*/  ISETP.LT.OR P5, PT, R6, 0x69, !P1 ;  /* 0x000000690600780c */ /* 0x000fc60004fa1670 */
[----:B------:R0:W-:Y:S01]  /*7b00*/  @!P6 STG.E.U8 desc[UR14][R20.64+0x61], R5 ;  /* 0x000061051400e986 */ /* 0x0001e2000c10110e */
[C---:B------:R-:W-:Y:S02]  /*7b10*/  ISETP.LT.OR P6, PT, R6.reuse, 0x6a, !P1 ;  /* 0x0000006a0600780c */ /* 0x040fe40004fc1670 */
[----:B-1----:R-:W-:Y:S01]  /*7b20*/  F2FP.SATFINITE.E4M3.F32.PACK_AB_MERGE_C R25, RZ, R96, RZ ;  /* 0x00000060ff19723e */ /* 0x002fe200048070ff */
[----:B------:R-:W-:Y:S01]  /*7b30*/  @!P3 STG.E.U8 desc[UR14][R18.64+0x60], R103 ;  /* 0x000060671200b986 */ /* 0x000fe2000c10110e */
[----:B------:R-:W-:-:S03]  /*7b40*/  ISETP.LT.OR P3, PT, R6, 0x69, !P0 ;  /* 0x000000690600780c */ /* 0x000fc60004761670 */
        /* <DEDUP_REMOVED lines=12> */
[C---:B------:R-:W-:Y:S01]  /*7c10*/  ISETP.LT.OR P1, PT, R6.reuse, 0x7a, !P1 ;  /* 0x0000007a0600780c */ /* 0x040fe20004f21670 */
[----:B------:R2:W-:Y:S01]  /*7c20*/  @!P5 STG.E.U8 desc[UR14][R20.64+0x70], R95 ;  /* 0x0000705f1400d986 */ /* 0x0005e2000c10110e */
[C---:B------:R-:W-:Y:S02]  /*7c30*/  ISETP.LT.OR P5, PT, R6.reuse, 0x72, !P0 ;  /* 0x000000720600780c */ /* 0x040fe400047a1670 */
[----:B0-----:R-:W-:Y:S01]  /*7c40*/  F2FP.SATFINITE.E4M3.F32.PACK_AB_MERGE_C R5, RZ, R90, RZ ;  /* 0x0000005aff05723e */ /* 0x001fe200048070ff */
[----:B------:R2:W-:Y:S01]  /*7c50*/  @!P6 STG.E.U8 desc[UR14][R20.64+0x71], R91 ;  /* 0x0000715b1400e986 */ /* 0x0005e2000c10110e */
[C---:B------:R-:W-:Y:S02]  /*7c60*/  ISETP.LT.OR P6, PT, R6.reuse, 0x79, !P0 ;  /* 0x000000790600780c */ /* 0x040fe400047c1670 */
[----:B------:R-:W-:Y:S01]  /*7c70*/  ISETP.LT.OR P0, PT, R6, 0x7a, !P0 ;  /* 0x0000007a0600780c */ /* 0x000fe20004701670 */
[----:B------:R2:W-:Y:S01]  /*7c80*/  @!P3 STG.E.U8 desc[UR14][R18.64+0x70], R93 ;  /* 0x0000705d1200b986 */ /* 0x0005e2000c10110e */
[----:B-1----:R-:W-:-:S05]  /*7c90*/  F2FP.SATFINITE.E4M3.F32.PACK_AB_MERGE_C R25, RZ, R22, RZ ;  /* 0x00000016ff19723e */ /* 0x002fca00048070ff */
[----:B------:R2:W-:Y:S04]  /*7ca0*/  @!P5 STG.E.U8 desc[UR14][R18.64+0x71], R5 ;  /* 0x000071051200d986 */ /* 0x0005e8000c10110e */
[----:B------:R2:W-:Y:S04]  /*7cb0*/  @!P4 STG.E.U8 desc[UR14][R20.64+0x78], R23 ;  /* 0x000078171400c986 */ /* 0x0005e8000c10110e */
[----:B------:R2:W-:Y:S04]  /*7cc0*/  @!P1 STG.E.U8 desc[UR14][R20.64+0x79], R25 ;  /* 0x0000791914009986 */ /* 0x0005e8000c10110e */
[----:B------:R2:W-:Y:S04]  /*7cd0*/  @!P6 STG.E.U8 desc[UR14][R18.64+0x78], R89 ;  /* 0x000078591200e986 */ /* 0x0005e8000c10110e */
[----:B------:R2:W-:Y:S02]  /*7ce0*/  @!P0 STG.E.U8 desc[UR14][R18.64+0x79], R27 ;  /* 0x0000791b12008986 */ /* 0x0005e4000c10110e */
.L_x_170:
[----:B------:R-:W-:Y:S05]  /*7cf0*/  BSYNC B0 ;  /* 0x0000000000007941 */ /* 0x000fea0003800000 */
.L_x_40:
[C---:B------:R-:W-:Y:S01]  /*7d00*/  LEA R2, P0, R8.reuse, R2, 0x1 ;  /* 0x0000000208027211 */ /* 0x040fe200078008ff */
[----:B------:R-:W-:Y:S01]  /*7d10*/  ULDC.64 UR6, c[0x0][0x650] ;  /* 0x0001940000067ab9 */ /* 0x000fe20000000a00 */
[----:B-----5:R-:W-:Y:S01]  /*7d20*/  IMAD.U32 R4, RZ, RZ, UR12 ;  /* 0x0000000cff047e24 */ /* 0x020fe2000f8e00ff */
[----:B0-2---:R-:W-:Y:S01]  /*7d30*/  PRMT R18, RZ, 0x7610, R18 ;  /* 0x00007610ff127816 */ /* 0x005fe20000000012 */
[----:B------:R-:W-:Y:S01]  /*7d40*/  IMAD.MOV.U32 R6, RZ, RZ, -0x1 ;  /* 0xffffffffff067424 */ /* 0x000fe200078e00ff */
[----:B------:R-:W-:Y:S01]  /*7d50*/  LEA.HI.X R3, R8, R3, R0, 0x1, P0 ;  /* 0x0000000308037211 */ /* 0x000fe200000f0c00 */
[----:B------:R0:W-:Y:S01]  /*7d60*/  SYNCS.ARRIVE.TRANS64.A1T0 RZ, [R4+UR22], RZ ;  /* 0x000000ff04ff79a7 */ /* 0x0001e20008100016 */
[----:B------:R-:W-:Y:S01]  /*7d70*/  ISETP.GE.U32.AND P0, PT, R2, UR6, PT ;  /* 0x0000000602007c0c */ /* 0x000fe2000bf06070 */
[----:B------:R-:W-:-:S03]  /*7d80*/  IMAD.MOV.U32 R5, RZ, RZ, -0x1 ;  /* 0xffffffffff057424 */ /* 0x000fc600078e00ff */
[----:B------:R-:W-:Y:S01]  /*7d90*/  ISETP.GE.U32.AND.EX P0, PT, R3, UR7, PT, P0 ;  /* 0x0000000703007c0c */ /* 0x000fe2000bf06100 */
[----:B0-----:R-:W-:-:S12]  /*7da0*/  IMAD.MOV.U32 R4, RZ, RZ, -0x1 ;  /* 0xffffffffff047424 */ /* 0x001fd800078e00ff */
[----:B------:R-:W-:Y:S05]  /*7db0*/  @P0 BRA `(.L_x_171) ;  /* 0x0000000400600947 */ /* 0x000fea0003800000 */
[----:B------:R-:W0:Y:S01]  /*7dc0*/  S2R R28, SR_CTAID.X ;  /* 0x00000000001c7919 */ /* 0x000e220000002500 */
[----:B------:R-:W2:Y:S01]  /*7dd0*/  LDC.64 R22, c[0x0][0x628] ;  /* 0x00018a00ff167b82 */ /* 0x000ea20000000a00 */
[----:B------:R-:W-:Y:S01]  /*7de0*/  ULDC UR6, c[0x0][0x150] ;  /* 0x0000540000067ab9 */ /* 0x000fe20000000800 */
[----:B-1--4-:R-:W-:Y:S01]  /*7df0*/  IMAD.MOV.U32 R20, RZ, RZ, R2 ;  /* 0x000000ffff147224 */ /* 0x012fe200078e0002 */
[----:B------:R-:W1:Y:S01]  /*7e00*/  S2R R30, SR_CTAID.Y ;  /* 0x00000000001e7919 */ /* 0x000e620000002600 */
[----:B------:R-:W-:-:S04]  /*7e10*/  IMAD.MOV.U32 R21, RZ, RZ, R3 ;  /* 0x000000ffff157224 */ /* 0x000fc800078e0003 */
[----:B------:R-:W4:Y:S08]  /*7e20*/  LDC R31, c[0x0][0x144] ;  /* 0x00005100ff1f7b82 */ /* 0x000f300000000800 */
[----:B------:R-:W1:Y:S08]  /*7e30*/  LDC R6, c[0x0][0x630] ;  /* 0x00018c00ff067b82 */ /* 0x000e700000000800 */
[----:B------:R-:W1:Y:S01]  /*7e40*/  LDC.64 R26, c[0x0][0x620] ;  /* 0x00018800ff1a7b82 */ /* 0x000e620000000a00 */
[----:B--2---:R-:W-:-:S04]  /*7e50*/  ISETP.NE.U32.AND P0, PT, R22, RZ, PT ;  /* 0x000000ff1600720c */ /* 0x004fc80003f05070 */
[----:B------:R-:W-:Y:S02]  /*7e60*/  ISETP.NE.AND.EX P0, PT, R23, RZ, PT, P0 ;  /* 0x000000ff1700720c */ /* 0x000fe40003f05300 */
[----:B0-----:R-:W-:-:S05]  /*7e70*/  I2FP.F32.U32 R4, R28 ;  /* 0x0000001c00047245 */ /* 0x001fca0000201000 */
[----:B------:R-:W-:-:S04]  /*7e80*/  FMUL R4, R4, UR6 ;  /* 0x0000000604047c20 */ /* 0x000fc80008400000 */
[----:B------:R0:W2:Y:S02]  /*7e90*/  F2I.U32.TRUNC.NTZ R29, R4 ;  /* 0x00000004001d7305 */ /* 0x0000a4000020f000 */
[----:B----4-:R-:W-:Y:S05]  /*7ea0*/  @!P0 BRA `(.L_x_172) ;  /* 0x0000000000288947 */ /* 0x010fea0003800000 */
[----:B------:R-:W4:Y:S02]  /*7eb0*/  LDC R5, c[0x0][0x634] ;  /* 0x00018d00ff057b82 */ /* 0x000f240000000800 */
[----:B----4-:R-:W-:-:S05]  /*7ec0*/  IADD3 R21, P0, R2, R5, RZ ;  /* 0x0000000502157210 */ /* 0x010fca0007f1e0ff */
[----:B---3--:R-:W-:-:S04]  /*7ed0*/  IMAD.X R25, RZ, RZ, R3, P0 ;  /* 0x000000ffff197224 */ /* 0x008fc800000e0603 */
[----:B0-----:R-:W-:-:S04]  /*7ee0*/  IMAD.WIDE.U32 R4, R25, R22, RZ ;  /* 0x0000001619047225 */ /* 0x001fc800078e00ff */
[----:B------:R-:W-:-:S04]  /*7ef0*/  IMAD.WIDE.U32 R18, P0, R21, R23, R4 ;  /* 0x0000001715127225 */ /* 0x000fc80007800004 */
[----:B------:R-:W-:-:S04]  /*7f00*/  IMAD.WIDE.U32 R4, R21, R22, RZ ;  /* 0x0000001615047225 */ /* 0x000fc800078e00ff */
[----:B------:R-:W-:Y:S01]  /*7f10*/  IMAD.X R21, RZ, RZ, RZ, P0 ;  /* 0x000000ffff157224 */ /* 0x000fe200000e06ff */
[----:B------:R-:W-:Y:S01]  /*7f20*/  IADD3 RZ, P0, R5, R18, RZ ;  /* 0x0000001205ff7210 */ /* 0x000fe20007f1e0ff */
[----:B------:R-:W-:-:S04]  /*7f30*/  IMAD.MOV.U32 R20, RZ, RZ, R19 ;  /* 0x000000ffff147224 */ /* 0x000fc800078e0013 */
[----:B------:R-:W-:-:S08]  /*7f40*/  IMAD.WIDE.U32.X R20, R25, R23, R20, P0 ;  /* 0x0000001719147225 */ /* 0x000fd000000e0414 */
.L_x_172:
[-CC-:B-1-3--:R-:W-:Y:S01]  /*7f50*/  SHF.R.U64 R24, R20, R6.reuse, R21.reuse ;  /* 0x0000000614187219 */ /* 0x18afe20000001215 */
[----:B------:R-:W1:Y:S01]  /*7f60*/  LDC.64 R34, c[0x0][0x640] ;  /* 0x00019000ff227b82 */ /* 0x000e620000000a00 */
[----:B0-----:R-:W-:Y:S01]  /*7f70*/  SHF.R.U32.HI R4, RZ, R6, R21 ;  /* 0x00000006ff047219 */ /* 0x001fe20000011615 */
[----:B--2---:R-:W-:Y:S01]  /*7f80*/  IMAD.MOV R29, RZ, RZ, -R29 ;  /* 0x000000ffff1d7224 */ /* 0x004fe200078e0a1d */
[----:B------:R-:W-:Y:S01]  /*7f90*/  IADD3 R19, P0, RZ, -R24, RZ ;  /* 0x80000018ff137210 */ /* 0x000fe20007f1e0ff */
[----:B------:R-:W-:Y:S01]  /*7fa0*/  ULDC UR6, c[0x0][0x154] ;  /* 0x0000550000067ab9 */ /* 0x000fe20000000800 */
[----:B------:R-:W-:Y:S02]  /*7fb0*/  IMAD.MOV.U32 R21, RZ, RZ, 0x1 ;  /* 0x00000001ff157424 */ /* 0x000fe400078e00ff */
[----:B------:R-:W-:Y:S01]  /*7fc0*/  IMAD R29, R31, R29, R28 ;  /* 0x0000001d1f1d7224 */ /* 0x000fe200078e021c */
[----:B------:R-:W0:Y:S01]  /*7fd0*/  LDC R18, c[0x0][0x618] ;  /* 0x00018600ff127b82 */ /* 0x000e220000000800 */
[----:B------:R-:W-:-:S04]  /*7fe0*/  IMAD.X R5, RZ, RZ, ~R4, P0 ;  /* 0x000000ffff057224 */ /* 0x000fc800000e0e04 */
[-C--:B------:R-:W-:Y:S02]  /*7ff0*/  IMAD R6, R5, R26.reuse, RZ ;  /* 0x0000001a05067224 */ /* 0x080fe400078e02ff */
[C---:B------:R-:W-:Y:S01]  /*8000*/  IMAD.WIDE.U32 R4, R19.reuse, R26, R2 ;  /* 0x0000001a13047225 */ /* 0x040fe200078e0002 */
[----:B------:R-:W2:Y:S03]  /*8010*/  LDC R20, c[0x0][0x608] ;  /* 0x00018200ff147b82 */ /* 0x000ea60000000800 */
[----:B------:R-:W-:Y:S01]  /*8020*/  IMAD R19, R19, R27, R6 ;  /* 0x0000001b13137224 */ /* 0x000fe200078e0206 */
[----:B------:R-:W-:-:S03]  /*8030*/  I2FP.F32.U32 R6, R30 ;  /* 0x0000001e00067245 */ /* 0x000fc60000201000 */
[----:B------:R-:W-:Y:S01]  /*8040*/  IMAD.IADD R5, R5, 0x1, R19 ;  /* 0x0000000105057824 */ /* 0x000fe200078e0213 */
[----:B------:R-:W3:Y:S01]  /*8050*/  LDC R32, c[0x0][0x658] ;  /* 0x00019600ff207b82 */ /* 0x000ee20000000800 */
[----:B-1----:R-:W-:Y:S01]  /*8060*/  ISETP.NE.U32.AND P0, PT, R34, RZ, PT ;  /* 0x000000ff2200720c */ /* 0x002fe20003f05070 */
[----:B------:R-:W-:-:S03]  /*8070*/  IMAD.MOV.U32 R19, RZ, RZ, -0x1 ;  /* 0xffffffffff137424 */ /* 0x000fc600078e00ff */
[----:B------:R-:W-:-:S03]  /*8080*/  ISETP.NE.AND.EX P0, PT, R35, RZ, PT, P0 ;  /* 0x000000ff2300720c */ /* 0x000fc60003f05300 */
[----:B------:R-:W1:Y:S01]  /*8090*/  LDC R27, c[0x0][0x148] ;  /* 0x00005200ff1b7b82 */ /* 0x000e620000000800 */
[-CC-:B0-----:R-:W-:Y:S02]  /*80a0*/  SHF.R.U64 R22, R4, R18.reuse, R5.reuse ;  /* 0x0000001204167219 */ /* 0x181fe40000001205 */
[----:B------:R-:W-:Y:S01]  /*80b0*/  SHF.R.U32.HI R5, RZ, R18, R5 ;  /* 0x00000012ff057219 */ /* 0x000fe20000011605 */
[----:B------:R-:W-:-:S04]  /*80c0*/  FMUL R18, R6, UR6 ;  /* 0x0000000606127c20 */ /* 0x000fc80008400000 */
[----:B------:R-:W0:Y:S01]  /*80d0*/  LDC R28, c[0x0][0x600] ;  /* 0x00018000ff1c7b82 */ /* 0x000e220000000800 */
[----:B------:R4:W0:Y:S01]  /*80e0*/  F2I.U32.TRUNC.NTZ R25, R18 ;  /* 0x0000001200197305 */ /* 0x000822000020f000 */
[-CC-:B--2---:R-:W-:Y:S02]  /*80f0*/  SHF.R.U64 R6, R22, R20.reuse, R5.reuse ;  /* 0x0000001416067219 */ /* 0x184fe40000001205 */
[----:B------:R-:W-:-:S04]  /*8100*/  SHF.R.U32.HI R5, RZ, R20, R5 ;  /* 0x00000014ff057219 */ /* 0x000fc80000011605 */
[----:B------:R-:W2:Y:S01]  /*8110*/  LDC R33, c[0x0][0x648] ;  /* 0x00019200ff217b82 */ /* 0x000ea20000000800 */
[-CC-:B---3--:R-:W-:Y:S02]  /*8120*/  SHF.R.U64 R26, R6, R32.reuse, R5.reuse ;  /* 0x00000020061a7219 */ /* 0x188fe40000001205 */
[-C--:B------:R-:W-:Y:S02]  /*8130*/  SHF.L.U32 R19, R19, R32.reuse, RZ ;  /* 0x0000002013137219 */ /* 0x080fe400000006ff */
[-C--:B------:R-:W-:Y:S01]  /*8140*/  SHF.R.U32.HI R5, RZ, R32.reuse, R5 ;  /* 0x00000020ff057219 */ /* 0x080fe20000011605 */
[----:B------:R-:W-:Y:S01]  /*8150*/  IMAD.MOV.U32 R4, RZ, RZ, R26 ;  /* 0x000000ffff047224 */ /* 0x000fe200078e001a */
[----:B------:R-:W-:Y:S01]  /*8160*/  SHF.L.U32 R32, R21, R32, RZ ;  /* 0x0000002015207219 */ /* 0x000fe200000006ff */
[----:B------:R-:W3:Y:S01]  /*8170*/  LDC R36, c[0x0][0x638] ;  /* 0x00018e00ff247b82 */ /* 0x000ee20000000800 */
[----:B------:R-:W-:-:S07]  /*8180*/  LOP3.LUT R31, RZ, R19, RZ, 0x33, !PT ;  /* 0x00000013ff1f7212 */ /* 0x000fce00078e33ff */
[----:B------:R-:W0:Y:S01]  /*8190*/  LDC R37, c[0x0][0x610] ;  /* 0x00018400ff257b82 */ /* 0x000e220000000800 */
[----:B----4-:R-:W-:Y:S05]  /*81a0*/  @!P0 BRA `(.L_x_173) ;  /* 0x0000000000288947 */ /* 0x010fea0003800000 */
[----:B------:R-:W4:Y:S02]  /*81b0*/  LDC R21, c[0x0][0x64c] ;  /* 0x00019300ff157b82 */ /* 0x000f240000000800 */
[----:B----4-:R-:W-:-:S05]  /*81c0*/  IADD3 R21, P0, R26, R21, RZ ;  /* 0x000000151a157210 */ /* 0x010fca0007f1e0ff */
        /* <DEDUP_REMOVED lines=8> */
.L_x_173:
[----:B--2---:R-:W-:Y:S01]  /*8250*/  SHF.R.U64 R4, R4, R33, R5 ;  /* 0x0000002104047219 */ /* 0x004fe20000001205 */
[----:B0-----:R-:W-:Y:S01]  /*8260*/  VIADD R21, R28, 0xffffffff ;  /* 0xffffffff1c157836 */ /* 0x001fe20000000000 */
[----:B------:R-:W-:Y:S01]  /*8270*/  LOP3.LUT R19, R6, R31, RZ, 0xc0, !PT ;  /* 0x0000001f06137212 */ /* 0x000fe200078ec0ff */
[----:B------:R-:W-:Y:S02]  /*8280*/  IMAD.MOV R25, RZ, RZ, -R25 ;  /* 0x000000ffff197224 */ /* 0x000fe400078e0a19 */
[----:B------:R-:W-:Y:S02]  /*8290*/  IMAD.MOV R5, RZ, RZ, -R4 ;  /* 0x000000ffff057224 */ /* 0x000fe400078e0a04 */
[----:B------:R-:W-:Y:S01]  /*82a0*/  IMAD R6, R32, R4, R19 ;  /* 0x0000000420067224 */ /* 0x000fe200078e0213 */
[----:B------:R-:W-:Y:S01]  /*82b0*/  LOP3.LUT R19, R22, R21, RZ, 0xc0, !PT ;  /* 0x0000001516137212 */ /* 0x000fe200078ec0ff */
[----:B-1----:R-:W-:Y:S02]  /*82c0*/  @P2 IMAD R29, R27, R25, R30 ;  /* 0x000000191b1d2224 */ /* 0x002fe400078e021e */
[----:B---3--:R-:W-:-:S02]  /*82d0*/  IMAD R4, R5, R36, R26 ;  /* 0x0000002405047224 */ /* 0x008fc400078e021a */
[----:B------:R-:W-:Y:S02]  /*82e0*/  IMAD R6, R6, R37, R29 ;  /* 0x0000002506067224 */ /* 0x000fe400078e021d */
[----:B------:R-:W-:Y:S02]  /*82f0*/  IMAD R19, R4, R28, R19 ;  /* 0x0000001c04137224 */ /* 0x000fe400078e0213 */
[----:B------:R-:W-:Y:S02]  /*8300*/  IMAD.MOV.U32 R18, RZ, RZ, 0x1 ;  /* 0x00000001ff127424 */ /* 0x000fe400078e00ff */
[----:B------:R-:W-:Y:S01]  /*8310*/  IMAD.MOV.U32 R4, RZ, RZ, R24 ;  /* 0x000000ffff047224 */ /* 0x000fe200078e0018 */
[----:B------:R-:W-:Y:S02]  /*8320*/  SEL R5, R19, R6, !P2 ;  /* 0x0000000613057207 */ /* 0x000fe40005000000 */
[----:B------:R-:W-:-:S07]  /*8330*/  SEL R6, R6, R19, !P2 ;  /* 0x0000001306067207 */ /* 0x000fce0005000000 */
.L_x_171:
[----:B------:R-:W-:Y:S02]  /*8340*/  LOP3.LUT P0, RZ, R18, 0xff, RZ, 0xc0, !PT ;  /* 0x000000ff12ff7812 */ /* 0x000fe4000780c0ff */
[----:B------:R-:W-:-:S11]  /*8350*/  LOP3.LUT R150, R150, 0x1, RZ, 0x3c, !PT ;  /* 0x0000000196967812 */ /* 0x000fd600078e3cff */
[----:B------:R-:W-:Y:S05]  /*8360*/  @P0 BRA `(.L_x_174) ;  /* 0xffffff9000e00947 */ /* 0x000fea000383ffff */
[----:B------:R-:W-:Y:S05]  /*8370*/  EXIT ;  /* 0x000000000000794d */ /* 0x000fea0003800000 */
.L_x_18:
[----:B------:R-:W-:-:S08]  /*8380*/  ISETP.NE.AND P0, PT, R18, RZ, PT ;  /* 0x000000ff1200720c */ /* 0x000fd00003f05270 */
[----:B--23-5:R-:W0:-:S00]  /*8390*/  USETMAXREG.DEALLOC.CTAPOOL 0x28 ;  /* 0x00000028000079c8 */ /* 0x02ce0000080e0500 */
[----:B------:R-:W-:Y:S05]  /*83a0*/  @P0 EXIT ;  /* 0x000000000000094d */ /* 0x000fea0003800000 */
[----:B0-----:R-:W-:Y:S01]  /*83b0*/  LOP3.LUT P0, RZ, R20, 0xff, RZ, 0xc0, !PT ;  /* 0x000000ff14ff7812 */ /* 0x001fe2000780c0ff */
[----:B------:R-:W-:Y:S02]  /*83c0*/  IMAD.MOV.U32 R12, RZ, RZ, 0x1 ;  /* 0x00000001ff0c7424 */ /* 0x000fe400078e00ff */
[----:B------:R-:W-:-:S10]  /*83d0*/  IMAD.MOV.U32 R13, RZ, RZ, RZ ;  /* 0x000000ffff0d7224 */ /* 0x000fd400078e00ff */
[----:B------:R-:W-:Y:S05]  /*83e0*/  @!P0 BRA `(.L_x_175) ;  /* 0x0000000c00288947 */ /* 0x000fea0003800000 */
[----:B------:R-:W0:Y:S01]  /*83f0*/  S2R R17, SR_CgaCtaId ;  /* 0x0000000000117919 */ /* 0x000e220000008800 */
[----:B------:R-:W-:Y:S01]  /*8400*/  LOP3.LUT P0, RZ, R11, 0x1f, RZ, 0xc0, !PT ;  /* 0x0000001f0bff7812 */ /* 0x000fe2000780c0ff */
[----:B------:R-:W-:Y:S01]  /*8410*/  ULDC UR5, c[0x0][0x658] ;  /* 0x0001960000057ab9 */ /* 0x000fe20000000800 */
[----:B------:R-:W-:Y:S01]  /*8420*/  UMOV UR6, 0xffffffff ;  /* 0xffffffff00067882 */ /* 0x000fe20000000000 */
[----:B------:R-:W-:Y:S01]  /*8430*/  BSSY B0, `(.L_x_175) ;  /* 0x00000c5000007945 */ /* 0x000fe20003800000 */
[----:B------:R-:W-:Y:S01]  /*8440*/  USHF.L.U32 UR6, UR6, UR5, URZ ;  /* 0x0000000506067299 */ /* 0x000fe2000800063f */
[C---:B------:R-:W-:Y:S01]  /*8450*/  ISETP.NE.AND P3, PT, R10.reuse, RZ, PT ;  /* 0x000000ff0a00720c */ /* 0x040fe20003f65270 */
[----:B------:R-:W-:Y:S01]  /*8460*/  IMAD.MOV.U32 R15, RZ, RZ, 0x1 ;  /* 0x00000001ff0f7424 */ /* 0x000fe200078e00ff */
[----:B------:R-:W-:Y:S01]  /*8470*/  ISETP.NE.OR P0, PT, R10, RZ, !P0 ;  /* 0x000000ff0a00720c */ /* 0x000fe20004705670 */
[----:B------:R-:W-:Y:S01]  /*8480*/  IMAD.MOV.U32 R12, RZ, RZ, 0x1 ;  /* 0x00000001ff0c7424 */ /* 0x000fe200078e00ff */
[----:B------:R-:W-:Y:S01]  /*8490*/  LOP3.LUT R14, R7, 0x2, RZ, 0xfc, !PT ;  /* 0x00000002070e7812 */ /* 0x000fe200078efcff */
[----:B------:R-:W-:Y:S01]  /*84a0*/  IMAD.MOV.U32 R13, RZ, RZ, RZ ;  /* 0x000000ffff0d7224 */ /* 0x000fe200078e00ff */
[----:B------:R-:W-:Y:S01]  /*84b0*/  ULDC UR4, c[0x0][0x600] ;  /* 0x0001800000047ab9 */ /* 0x000fe20000000800 */
[----:B------:R-:W-:Y:S01]  /*84c0*/  UMOV UR7, 0x1 ;  /* 0x0000000100077882 */ /* 0x000fe20000000000 */
[----:B------:R-:W-:-:S02]  /*84d0*/  UIADD3 UR22, UR13, 0x1, URZ ;  /* 0x000000010d167890 */ /* 0x000fc4000fffe03f */
[----:B------:R-:W-:Y:S02]  /*84e0*/  UIADD3 UR16, UR4, -0x1, URZ ;  /* 0xffffffff04107890 */ /* 0x000fe4000fffe03f */
[----:B------:R-:W-:Y:S02]  /*84f0*/  USHF.L.U32 UR18, UR7, UR5, URZ ;  /* 0x0000000507127299 */ /* 0x000fe4000800063f */
[----:B------:R-:W-:Y:S01]  /*8500*/  ULOP3.LUT UR17, URZ, UR6, URZ, 0x33, !UPT ;  /* 0x000000063f117292 */ /* 0x000fe2000f8e333f */
[----:B------:R-:W-:Y:S01]  /*8510*/  ULDC.64 UR20, c[0x0][0x198] ;  /* 0x0000660000147ab9 */ /* 0x000fe20000000a00 */
[C---:B0-----:R-:W-:Y:S02]  /*8520*/  IMAD.SHL.U32 R16, R17.reuse, 0x10, RZ ;  /* 0x0000001011107824 */ /* 0x041fe400078e00ff */
[----:B------:R-:W-:-:S03]  /*8530*/  IMAD.SHL.U32 R17, R17, 0x800, RZ ;  /* 0x0000080011117824 */ /* 0x000fc600078e00ff */
[----:B------:R-:W-:Y:S02]  /*8540*/  LOP3.LUT R16, R16, 0x70, RZ, 0xc0, !PT ;  /* 0x0000007010107812 */ /* 0x000fe400078ec0ff */
[----:B------:R-:W-:-:S07]  /*8550*/  LOP3.LUT R17, R17, 0x3800, RZ, 0xc0, !PT ;  /* 0x0000380011117812 */ /* 0x000fce00078ec0ff */
.L_x_187:
[----:B------:R-:W-:-:S03]  /*8560*/  UMOV UR4, 0xffffffff ;  /* 0xffffffff00047882 */ /* 0x000fc60000000000 */
[----:B------:R-:W-:Y:S05]  /*8570*/  BRA.DIV UR4, `(.L_x_176) ;  /* 0x0000001204987947 */ /* 0x000fea000b800000 */
[----:B------:R-:W-:-:S13]  /*8580*/  ELECT P1, URZ, PT ;  /* 0x00000000003f782f */ /* 0x000fda0003820000 */
.L_x_205:
[----:B------:R-:W0:Y:S01]  /*8590*/  LDC R10, c[0x0][0x28c] ;  /* 0x0000a300ff0a7b82 */ /* 0x000e220000000800 */
[----:B------:R-:W-:Y:S01]  /*85a0*/  BSSY B1, `(.L_x_177) ;  /* 0x0000039000017945 */ /* 0x000fe20003800000 */
[----:B0-----:R-:W-:-:S13]  /*85b0*/  ISETP.LT.OR P1, PT, R10, 0x1, !P1 ;  /* 0x000000010a00780c */ /* 0x001fda0004f21670 */
[----:B------:R-:W-:Y:S05]  /*85c0*/  @P1 BRA `(.L_x_178) ;  /* 0x0000000000d81947 */ /* 0x000fea0003800000 */
[----:B------:R-:W-:Y:S02]  /*85d0*/  IMAD.SHL.U32 R18, R6, 0x40, RZ ;  /* 0x0000004006127824 */ /* 0x000fe400078e00ff */
[----:B------:R-:W-:Y:S02]  /*85e0*/  IMAD R19, R5, 0x80, R16 ;  /* 0x0000008005137824 */ /* 0x000fe400078e0210 */
[----:B------:R-:W-:Y:S02]  /*85f0*/  IMAD.MOV.U32 R20, RZ, RZ, RZ ;  /* 0x000000ffff147224 */ /* 0x000fe400078e00ff */
[----:B------:R-:W-:Y:S02]  /*8600*/  IMAD.U32 R22, RZ, RZ, UR22 ;  /* 0x00000016ff167e24 */ /* 0x000fe4000f8e00ff */
[----:B------:R-:W-:Y:S02]  /*8610*/  IMAD.MOV.U32 R5, RZ, RZ, R12 ;  /* 0x000000ffff057224 */ /* 0x000fe400078e000c */
[----:B------:R-:W-:-:S07]  /*8620*/  IMAD.MOV.U32 R6, RZ, RZ, R13 ;  /* 0x000000ffff067224 */ /* 0x000fce00078e000d */
.L_x_182:
[----:B------:R-:W0:Y:S01]  /*8630*/  S2R R11, SR_CgaCtaId ;  /* 0x00000000000b7919 */ /* 0x000e220000008800 */
[----:B------:R-:W-:-:S04]  /*8640*/  MOV R10, 0x400 ;  /* 0x00000400000a7802 */ /* 0x000fc80000000f00 */
[----:B0-----:R-:W-:Y:S02]  /*8650*/  LEA R23, R11, R10, 0x18 ;  /* 0x0000000a0b177211 */ /* 0x001fe400078ec0ff */
[----:B------:R-:W-:Y:S01]  /*8660*/  SHF.L.U32 R10, R5, 0x1f, RZ ;  /* 0x0000001f050a7819 */ /* 0x000fe200000006ff */
[----:B------:R-:W0:Y:S02]  /*8670*/  @!P3 LDC R11, c[0x0][0x500] ;  /* 0x00014000ff0bbb82 */ /* 0x000e240000000800 */
[----:B------:R-:W-:-:S04]  /*8680*/  IMAD R21, R6, 0x8, R23 ;  /* 0x0000000806157824 */ /* 0x000fc800078e0217 */
[----:B------:R-:W1:Y:S02]  /*8690*/  SYNCS.PHASECHK.TRANS64.TRYWAIT P1, [R21+URZ+0x48], R10 ;  /* 0x0000480a150075a7 */ /* 0x000e64000802017f */
[----:B-1----:R-:W-:Y:S05]  /*86a0*/  @!P1 BRA `(.L_x_179) ;  /* 0x00000010006c9947 */ /* 0x002fea0003800000 */
.L_x_206:
[----:B-1----:R-:W-:Y:S01]  /*86b0*/  PRMT R10, R14, 0x9910, RZ ;  /* 0x000099100e0a7816 */ /* 0x002fe200000000ff */
[----:B0-----:R0:W-:Y:S03]  /*86c0*/  @!P3 SYNCS.ARRIVE.TRANS64 RZ, [R21+URZ], R11 ;  /* 0x0000000b15ffb9a7 */ /* 0x0011e6000800003f */
[----:B------:R-:W-:-:S13]  /*86d0*/  ISETP.NE.AND P1, PT, R10, 0x2, PT ;  /* 0x000000020a00780c */ /* 0x000fda0003f25270 */
[----:B0-----:R-:W-:Y:S05]  /*86e0*/  @P1 BRA `(.L_x_180) ;  /* 0x0000000000041947 */ /* 0x001fea0003800000 */
[----:B------:R-:W-:Y:S01]  /*86f0*/  BPT.TRAP 0x1 ;  /* 0x000000040000795c */ /* 0x000fe20000300000 */
.L_x_180:
[----:B------:R-:W-:Y:S05]  /*8700*/  @P0 BRA `(.L_x_181) ;  /* 0x0000000000040947 */ /* 0x000fea0003800000 */
[----:B------:R-:W-:Y:S01]  /*8710*/  BPT.TRAP 0x1 ;  /* 0x000000040000795c */ /* 0x000fe20000300000 */
.L_x_181:
[----:B------:R-:W-:Y:S01]  /*8720*/  R2UR UR15, R23 ;  /* 0x00000000170f72ca */ /* 0x000fe200000e0000 */
[C---:B------:R-:W-:Y:S01]  /*8730*/  IMAD R23, R6.reuse, 0x2000, R23 ;  /* 0x0000200006177824 */ /* 0x040fe200078e0217 */
[----:B------:R-:W-:Y:S01]  /*8740*/  R2UR UR9, R21 ;  /* 0x00000000150972ca */ /* 0x000fe200000e0000 */
[----:B------:R-:W-:Y:S01]  /*8750*/  IMAD R10, R6, 0x4000, R17 ;  /* 0x00004000060a7824 */ /* 0x000fe200078e0211 */
[----:B------:R-:W-:Y:S01]  /*8760*/  UIADD3 UR4, UP0, UR20, 0xf0, URZ ;  /* 0x000000f014047890 */ /* 0x000fe2000ff1e03f */
[----:B------:R-:W-:Y:S01]  /*8770*/  VIADD R22, R22, 0xffffffff ;  /* 0xffffffff16167836 */ /* 0x000fe20000000000 */
[----:B------:R-:W-:Y:S01]  /*8780*/  R2UR UR5, R23 ;  /* 0x00000000170572ca */ /* 0x000fe200000e0000 */
[----:B------:R-:W-:Y:S01]  /*8790*/  UIADD3 UR24, UP1, UR20, 0x1f0, URZ ;  /* 0x000001f014187890 */ /* 0x000fe2000ff3e03f */
[----:B------:R-:W-:Y:S01]  /*87a0*/  R2UR UR8, R10 ;  /* 0x000000000a0872ca */ /* 0x000fe200000e0000 */
[----:B------:R-:W-:Y:S01]  /*87b0*/  VIADD R6, R6, 0x1 ;  /* 0x0000000106067836 */ /* 0x000fe20000000000 */
[----:B------:R-:W-:Y:S01]  /*87c0*/  R2UR UR11, R18 ;  /* 0x00000000120b72ca */ /* 0x000fe200000e0000 */
[----:B------:R-:W-:Y:S01]  /*87d0*/  UIADD3.X UR25, URZ, UR21, URZ, UP1, !UPT ;  /* 0x000000153f197290 */ /* 0x000fe20008ffe43f */
[----:B------:R-:W-:Y:S01]  /*87e0*/  R2UR UR10, R20 ;  /* 0x00000000140a72ca */ /* 0x000fe200000e0000 */
[----:B------:R-:W-:Y:S01]  /*87f0*/  UMOV UR6, 0x0 ;  /* 0x0000000000067882 */ /* 0x000fe20000000000 */
[----:B------:R-:W-:Y:S01]  /*8800*/  R2UR UR12, R4 ;  /* 0x00000000040c72ca */ /* 0x000fe200000e0000 */
[----:B------:R-:W-:Y:S01]  /*8810*/  UMOV UR7, 0x10000000 ;  /* 0x1000000000077882 */ /* 0x000fe20000000000 */
[----:B------:R-:W-:Y:S01]  /*8820*/  R2UR UR19, R19 ;  /* 0x00000000131372ca */ /* 0x000fe200000e0000 */
[----:B------:R-:W-:Y:S01]  /*8830*/  UMOV UR23, 0xff0000 ;  /* 0x00ff000000177882 */ /* 0x000fe20000000000 */
[----:B------:R-:W-:Y:S01]  /*8840*/  ISETP.GT.AND P4, PT, R22, 0x1, PT ;  /* 0x000000011600780c */ /* 0x000fe20003f84270 */
[----:B------:R-:W-:Y:S01]  /*8850*/  UIADD3 UR14, UR5, 0x180, URZ ;  /* 0x00000180050e7890 */ /* 0x000fe2000fffe03f */
[----:B------:R-:W-:Y:S01]  /*8860*/  ISETP.NE.AND P1, PT, R6, 0x9, PT ;  /* 0x000000090600780c */ /* 0x000fe20003f25270 */
[----:B------:R-:W-:Y:S01]  /*8870*/  UIADD3.X UR5, URZ, UR21, URZ, UP0, !UPT ;  /* 0x000000153f057290 */ /* 0x000fe200087fe43f */
[----:B------:R-:W-:Y:S01]  /*8880*/  VIADD R20, R20, 0x80 ;  /* 0x0000008014147836 */ /* 0x000fe20000000000 */
[----:B------:R-:W-:Y:S01]  /*8890*/  UIADD3 UR15, UR15, 0x12180, UR8 ;  /* 0x000121800f0f7890 */ /* 0x000fe2000fffe008 */
[----:B------:R-:W-:-:S02]  /*88a0*/  SEL R10, RZ, 0x1, P1 ;  /* 0x00000001ff0a7807 */ /* 0x000fc40000800000 */
[----:B------:R-:W-:Y:S01]  /*88b0*/  UMOV UR8, UR14 ;  /* 0x0000000e00087c82 */ /* 0x000fe20008000000 */
[----:B------:R-:W-:Y:S02]  /*88c0*/  SEL R6, R6, RZ, P1 ;  /* 0x000000ff06067207 */ /* 0x000fe40000800000 */
[----:B------:R-:W-:Y:S01]  /*88d0*/  LOP3.LUT R5, R5, R10, RZ, 0x3c, !PT ;  /* 0x0000000a05057212 */ /* 0x000fe200078e3cff */
[----:B------:R0:W-:Y:S02]  /*88e0*/  UTMALDG.3D [UR8], [UR4], desc[UR6] ;  /* 0x00000608040075b4 */ /* 0x0001e40008011000 */
[----:B0-----:R-:W-:Y:S01]  /*88f0*/  UMOV UR11, UR19 ;  /* 0x00000013000b7c82 */ /* 0x001fe20008000000 */
[----:B------:R-:W-:Y:S02]  /*8900*/  UMOV UR8, UR15 ;  /* 0x0000000f00087c82 */ /* 0x000fe40008000000 */
[----:B------:R0:W-:Y:S02]  /*8910*/  UTMALDG.3D.MULTICAST [UR8], [UR24], UR23, desc[UR6] ;  /* 0x00000608180073b4 */ /* 0x0001e40008011817 */
[----:B0-----:R-:W-:Y:S05]  /*8920*/  @P4 BRA `(.L_x_182) ;  /* 0xfffffffc00404947 */ /* 0x001fea000383ffff */
.L_x_178:
[----:B------:R-:W-:Y:S05]  /*8930*/  BSYNC B1 ;  /* 0x0000000000017941 */ /* 0x000fea0003800000 */
.L_x_177:
[----:B------:R-:W-:Y:S01]  /*8940*/  LOP3.LUT P5, RZ, R15, 0xff, RZ, 0xc0, !PT ;  /* 0x000000ff0fff7812 */ /* 0x000fe200078ac0ff */
[----:B------:R-:W-:Y:S01]  /*8950*/  VIADD R6, R13, UR13 ;  /* 0x0000000d0d067c36 */ /* 0x000fe20008000000 */
[----:B------:R-:W-:Y:S01]  /*8960*/  ULDC.64 UR4, c[0x0][0x650] ;  /* 0x0001940000047ab9 */ /* 0x000fe20000000a00 */
[----:B------:R-:W-:Y:S01]  /*8970*/  IMAD.U32 R11, RZ, RZ, UR13 ;  /* 0x0000000dff0b7e24 */ /* 0x000fe2000f8e00ff */
[----:B------:R-:W-:Y:S01]  /*8980*/  UISETP.GE.U32.AND UP0, UPT, UR13, 0x9, UPT ;  /* 0x000000090d00788c */ /* 0x000fe2000bf06070 */
[----:B------:R-:W-:Y:S01]  /*8990*/  BSSY B1, `(.L_x_183) ;  /* 0x000006c000017945 */ /* 0x000fe20003800000 */
[----:B------:R-:W-:Y:S02]  /*89a0*/  ISETP.GT.U32.AND P1, PT, R6, 0x8, PT ;  /* 0x000000080600780c */ /* 0x000fe40003f24070 */
[----:B------:R-:W-:Y:S02]  /*89b0*/  PRMT R15, RZ, 0x7610, R15 ;  /* 0x00007610ff0f7816 */ /* 0x000fe4000000000f */
[----:B------:R-:W-:-:S02]  /*89c0*/  ISETP.LT.U32.AND P1, PT, R11, 0x9, P1 ;  /* 0x000000090b00780c */ /* 0x000fc40000f21070 */
[----:B------:R-:W-:Y:S01]  /*89d0*/  PLOP3.LUT P4, PT, PT, PT, UP0, 0x80, 0x0 ;  /* 0x000000000000781c */ /* 0x000fe20003f8f008 */
[----:B------:R-:W0:Y:S01]  /*89e0*/  @P5 S2R R5, SR_CgaCtaId ;  /* 0x0000000000055919 */ /* 0x000e220000008800 */
[----:B------:R-:W-:-:S04]  /*89f0*/  @P5 MOV R4, 0x400 ;  /* 0x0000040000045802 */ /* 0x000fc80000000f00 */
[----:B0-----:R-:W-:Y:S01]  /*8a00*/  @P5 LEA R10, R5, R4, 0x18 ;  /* 0x00000004050a5211 */ /* 0x001fe200078ec0ff */
[----:B------:R-:W-:-:S03]  /*8a10*/  IMAD.WIDE.U32 R4, R6, 0x38e38e39, RZ ;  /* 0x38e38e3906047825 */ /* 0x000fc600078e00ff */
[----:B------:R0:W-:Y:S01]  /*8a20*/  @P5 SYNCS.ARRIVE.TRANS64.A1T0 RZ, [R10+URZ+0xc8], RZ ;  /* 0x0000c8ff0aff59a7 */ /* 0x0001e2000810003f */
[----:B------:R-:W-:Y:S01]  /*8a30*/  IADD3 R2, P5, R2, R8, RZ ;  /* 0x0000000802027210 */ /* 0x000fe20007fbe0ff */
[----:B------:R-:W-:Y:S01]  /*8a40*/  IMAD.MOV.U32 R4, RZ, RZ, -0x1 ;  /* 0xffffffffff047424 */ /* 0x000fe200078e00ff */
[----:B------:R-:W-:Y:S02]  /*8a50*/  SHF.R.U32.HI R11, RZ, 0x1, R5 ;  /* 0x00000001ff0b7819 */ /* 0x000fe40000011605 */
[----:B------:R-:W-:Y:S01]  /*8a60*/  SEL R5, RZ, 0x1, !P1 ;  /* 0x00000001ff057807 */ /* 0x000fe20004800000 */
[----:B------:R-:W-:Y:S01]  /*8a70*/  IMAD.X R3, R3, 0x1, R0, P5 ;  /* 0x0000000103037824 */ /* 0x000fe200028e0600 */
[----:B------:R-:W-:Y:S01]  /*8a80*/  ISETP.GE.U32.AND P1, PT, R2, UR4, PT ;  /* 0x0000000402007c0c */ /* 0x000fe2000bf26070 */
[----:B------:R-:W-:Y:S01]  /*8a90*/  IMAD R13, R11, -0x9, R6 ;  /* 0xfffffff70b0d7824 */ /* 0x000fe200078e0206 */
[----:B------:R-:W-:Y:S01]  /*8aa0*/  LOP3.LUT R12, R12, R5, RZ, 0x3c, !PT ;  /* 0x000000050c0c7212 */ /* 0x000fe200078e3cff */
[----:B------:R-:W-:Y:S01]  /*8ab0*/  IMAD.MOV.U32 R6, RZ, RZ, -0x1 ;  /* 0xffffffffff067424 */ /* 0x000fe200078e00ff */
[----:B------:R-:W-:Y:S01]  /*8ac0*/  ISETP.GE.U32.AND.EX P1, PT, R3, UR5, PT, P1 ;  /* 0x0000000503007c0c */ /* 0x000fe2000bf26110 */
[----:B------:R-:W-:Y:S01]  /*8ad0*/  IMAD.MOV.U32 R5, RZ, RZ, -0x1 ;  /* 0xffffffffff057424 */ /* 0x000fe200078e00ff */
[----:B------:R-:W-:-:S02]  /*8ae0*/  @P4 LOP3.LUT R12, R12, 0x1, R11, 0x78, !PT ;  /* 0x000000010c0c4812 */ /* 0x000fc400078e780b */
[----:B0-----:R-:W-:-:S09]  /*8af0*/  PRMT R10, RZ, 0x7610, R10 ;  /* 0x00007610ff0a7816 */ /* 0x001fd2000000000a */
[----:B------:R-:W-:Y:S05]  /*8b00*/  @P1 BRA `(.L_x_184) ;  /* 0x0000000400501947 */ /* 0x000fea0003800000 */
[----:B------:R-:W0:Y:S01]  /*8b10*/  S2R R6, SR_CTAID.X ;  /* 0x0000000000067919 */ /* 0x000e220000002500 */
[----:B------:R-:W-:Y:S01]  /*8b20*/  ULDC.64 UR4, c[0x0][0x628] ;  /* 0x00018a0000047ab9 */ /* 0x000fe20000000a00 */
[----:B------:R-:W-:Y:S01]  /*8b30*/  ULDC UR7, c[0x0][0x630] ;  /* 0x00018c0000077ab9 */ /* 0x000fe20000000800 */
[----:B------:R-:W-:Y:S01]  /*8b40*/  ISETP.NE.U32.AND P1, PT, RZ, UR4, PT ;  /* 0x00000004ff007c0c */ /* 0x000fe2000bf25070 */
[----:B------:R-:W1:Y:S01]  /*8b50*/  S2R R19, SR_CTAID.Y ;  /* 0x0000000000137919 */ /* 0x000e620000002600 */
[----:B------:R-:W-:Y:S01]  /*8b60*/  ULDC UR8, c[0x0][0x150] ;  /* 0x0000540000087ab9 */ /* 0x000fe20000000800 */
[----:B------:R-:W-:Y:S01]  /*8b70*/  IMAD.MOV.U32 R4, RZ, RZ, R2 ;  /* 0x000000ffff047224 */ /* 0x000fe200078e0002 */
[----:B------:R-:W-:Y:S01]  /*8b80*/  ISETP.NE.AND.EX P1, PT, RZ, UR5, PT, P1 ;  /* 0x00000005ff007c0c */ /* 0x000fe2000bf25310 */
[----:B------:R-:W-:Y:S01]  /*8b90*/  IMAD.MOV.U32 R5, RZ, RZ, R3 ;  /* 0x000000ffff057224 */ /* 0x000fe200078e0003 */
[----:B0-----:R-:W-:-:S11]  /*8ba0*/  I2FP.F32.U32 R20, R6 ;  /* 0x0000000600147245 */ /* 0x001fd60000201000 */
[----:B------:R-:W-:Y:S05]  /*8bb0*/  @!P1 BRA `(.L_x_185) ;  /* 0x0000000000289947 */ /* 0x000fea0003800000 */
[----:B------:R-:W-:Y:S02]  /*8bc0*/  ULDC UR6, c[0x0][0x634] ;  /* 0x00018d0000067ab9 */ /* 0x000fe40000000800 */
[----:B------:R-:W-:-:S05]  /*8bd0*/  IADD3 R5, P1, R2, UR6, RZ ;  /* 0x0000000602057c10 */ /* 0x000fca000ff3e0ff */
[----:B------:R-:W-:-:S04]  /*8be0*/  IMAD.X R21, RZ, RZ, R3, P1 ;  /* 0x000000ffff157224 */ /* 0x000fc800008e0603 */
[----:B------:R-:W-:-:S04]  /*8bf0*/  IMAD.WIDE.U32 R10, R21, UR4, RZ ;  /* 0x00000004150a7c25 */ /* 0x000fc8000f8e00ff */
[----:B------:R-:W-:-:S04]  /*8c00*/  IMAD.WIDE.U32 R10, P1, R5, UR5, R10 ;  /* 0x00000005050a7c25 */ /* 0x000fc8000f82000a */
[----:B------:R-:W-:-:S04]  /*8c10*/  IMAD.WIDE.U32 R4, R5, UR4, RZ ;  /* 0x0000000405047c25 */ /* 0x000fc8000f8e00ff */
[----:B------:R-:W-:Y:S01]  /*8c20*/  IMAD.MOV.U32 R4, RZ, RZ, R11 ;  /* 0x000000ffff047224 */ /* 0x000fe200078e000b */
[----:B------:R-:W-:Y:S01]  /*8c30*/  IADD3 RZ, P4, R5, R10, RZ ;  /* 0x0000000a05ff7210 */ /* 0x000fe20007f9e0ff */
[----:B------:R-:W-:-:S04]  /*8c40*/  IMAD.X R5, RZ, RZ, RZ, P1 ;  /* 0x000000ffff057224 */ /* 0x000fc800008e06ff */
[----:B------:R-:W-:-:S08]  /*8c50*/  IMAD.WIDE.U32.X R4, R21, UR5, R4, P4 ;  /* 0x0000000515047c25 */ /* 0x000fd0000a0e0404 */
.L_x_185:
[--C-:B------:R-:W-:Y:S01]  /*8c60*/  SHF.R.U64 R18, R4, UR7, R5.reuse ;  /* 0x0000000704127c19 */ /* 0x100fe20008001205 */
[----:B------:R-:W-:Y:S01]  /*8c70*/  FMUL R20, R20, UR8 ;  /* 0x0000000814147c20 */ /* 0x000fe20008400000 */
[----:B------:R-:W0:Y:S01]  /*8c80*/  LDC R21, c[0x0][0x144] ;  /* 0x00005100ff157b82 */ /* 0x000e220000000800 */
[----:B-1----:R-:W-:Y:S01]  /*8c90*/  I2FP.F32.U32 R10, R19 ;  /* 0x00000013000a7245 */ /* 0x002fe20000201000 */
[----:B------:R-:W-:Y:S01]  /*8ca0*/  ULDC UR6, c[0x0][0x154] ;  /* 0x0000550000067ab9 */ /* 0x000fe20000000800 */
[----:B------:R-:W-:Y:S01]  /*8cb0*/  SHF.R.U32.HI R4, RZ, UR7, R5 ;  /* 0x00000007ff047c19 */ /* 0x000fe20008011605 */
[----:B------:R-:W-:Y:S01]  /*8cc0*/  ULDC.64 UR4, c[0x0][0x620] ;  /* 0x0001880000047ab9 */ /* 0x000fe20000000a00 */
[----:B------:R-:W-:Y:S01]  /*8cd0*/  IADD3 R5, P1, RZ, -R18, RZ ;  /* 0x80000012ff057210 */ /* 0x000fe20007f3e0ff */
[----:B------:R-:W1:Y:S01]  /*8ce0*/  F2I.U32.TRUNC.NTZ R20, R20 ;  /* 0x0000001400147305 */ /* 0x000e62000020f000 */
[----:B------:R-:W-:Y:S01]  /*8cf0*/  FMUL R10, R10, UR6 ;  /* 0x000000060a0a7c20 */ /* 0x000fe20008400000 */
[----:B------:R-:W2:Y:S01]  /*8d00*/  LDC R22, c[0x0][0x148] ;  /* 0x00005200ff167b82 */ /* 0x000ea20000000800 */
[----:B------:R-:W-:Y:S01]  /*8d10*/  ULDC.64 UR6, c[0x0][0x640] ;  /* 0x0001900000067ab9 */ /* 0x000fe20000000a00 */
[----:B------:R-:W-:Y:S01]  /*8d20*/  IMAD.X R4, RZ, RZ, ~R4, P1 ;  /* 0x000000ffff047224 */ /* 0x000fe200008e0e04 */
[----:B------:R-:W-:-:S03]  /*8d30*/  ISETP.NE.U32.AND P1, PT, RZ, UR6, PT ;  /* 0x00000006ff007c0c */ /* 0x000fc6000bf25070 */
[----:B------:R-:W-:Y:S01]  /*8d40*/  IMAD R4, R4, UR4, RZ ;  /* 0x0000000404047c24 */ /* 0x000fe2000f8e02ff */
[----:B------:R-:W3:Y:S01]  /*8d50*/  F2I.U32.TRUNC.NTZ R10, R10 ;  /* 0x0000000a000a7305 */ /* 0x000ee2000020f000 */
[----:B------:R-:W-:Y:S02]  /*8d60*/  ISETP.NE.AND.EX P1, PT, RZ, UR7, PT, P1 ;  /* 0x00000007ff007c0c */ /* 0x000fe4000bf25310 */
[C---:B------:R-:W-:Y:S02]  /*8d70*/  IMAD R11, R5.reuse, UR5, R4 ;  /* 0x00000005050b7c24 */ /* 0x040fe4000f8e0204 */
[----:B------:R-:W-:Y:S01]  /*8d80*/  IMAD.WIDE.U32 R4, R5, UR4, R2 ;  /* 0x0000000405047c25 */ /* 0x000fe2000f8e0002 */
[----:B------:R-:W-:-:S03]  /*8d90*/  ULDC UR4, c[0x0][0x618] ;  /* 0x0001860000047ab9 */ /* 0x000fc60000000800 */
[----:B-1----:R-:W-:Y:S02]  /*8da0*/  IMAD.MOV R20, RZ, RZ, -R20 ;  /* 0x000000ffff147224 */ /* 0x002fe400078e0a14 */
[----:B------:R-:W-:Y:S02]  /*8db0*/  IMAD.IADD R5, R5, 0x1, R11 ;  /* 0x0000000105057824 */ /* 0x000fe400078e020b */
[----:B0-----:R-:W-:-:S03]  /*8dc0*/  IMAD R6, R21, R20, R6 ;  /* 0x0000001415067224 */ /* 0x001fc600078e0206 */
[--C-:B------:R-:W-:Y:S01]  /*8dd0*/  SHF.R.U64 R20, R4, UR4, R5.reuse ;  /* 0x0000000404147c19 */ /* 0x100fe20008001205 */
[----:B---3--:R-:W-:Y:S01]  /*8de0*/  IMAD.MOV R4, RZ, RZ, -R10 ;  /* 0x000000ffff047224 */ /* 0x008fe200078e0a0a */
[----:B------:R-:W-:Y:S01]  /*8df0*/  SHF.R.U32.HI R5, RZ, UR4, R5 ;  /* 0x00000004ff057c19 */ /* 0x000fe20008011605 */
[----:B------:R-:W-:Y:S02]  /*8e00*/  ULDC UR4, c[0x0][0x608] ;  /* 0x0001820000047ab9 */ /* 0x000fe40000000800 */
[----:B--2---:R-:W-:Y:S01]  /*8e10*/  @P2 IMAD R6, R22, R4, R19 ;  /* 0x0000000416062224 */ /* 0x004fe200078e0213 */
[--C-:B------:R-:W-:Y:S02]  /*8e20*/  SHF.R.U64 R22, R20, UR4, R5.reuse ;  /* 0x0000000414167c19 */ /* 0x100fe40008001205 */
[----:B------:R-:W-:Y:S01]  /*8e30*/  SHF.R.U32.HI R5, RZ, UR4, R5 ;  /* 0x00000004ff057c19 */ /* 0x000fe20008011605 */
[----:B------:R-:W-:-:S03]  /*8e40*/  ULDC UR4, c[0x0][0x658] ;  /* 0x0001960000047ab9 */ /* 0x000fc60000000800 */
[--C-:B------:R-:W-:Y:S02]  /*8e50*/  SHF.R.U64 R19, R22, UR4, R5.reuse ;  /* 0x0000000416137c19 */ /* 0x100fe40008001205 */
[----:B------:R-:W-:-:S03]  /*8e60*/  SHF.R.U32.HI R21, RZ, UR4, R5 ;  /* 0x00000004ff157c19 */ /* 0x000fc60008011605 */
[----:B------:R-:W-:Y:S02]  /*8e70*/  IMAD.MOV.U32 R10, RZ, RZ, R19 ;  /* 0x000000ffff0a7224 */ /* 0x000fe400078e0013 */
[----:B------:R-:W-:Y:S01]  /*8e80*/  IMAD.MOV.U32 R5, RZ, RZ, R21 ;  /* 0x000000ffff057224 */ /* 0x000fe200078e0015 */
[----:B------:R-:W-:Y:S06]  /*8e90*/  @!P1 BRA `(.L_x_186) ;  /* 0x00000000002c9947 */ /* 0x000fec0003800000 */
        /* <DEDUP_REMOVED lines=9> */
[----:B------:R-:W-:-:S04]  /*8f30*/  IMAD.WIDE.U32.X R4, R21, UR7, R4, P4 ;  /* 0x0000000715047c25 */ /* 0x000fc8000a0e0404 */
[----:B------:R-:W-:-:S07]  /*8f40*/  IMAD.MOV.U32 R10, RZ, RZ, R4 ;  /* 0x000000ffff0a7224 */ /* 0x000fce00078e0004 */
.L_x_186:
[----:B------:R-:W-:Y:S01]  /*8f50*/  ULDC UR4, c[0x0][0x648] ;  /* 0x0001920000047ab9 */ /* 0x000fe20000000800 */
[----:B------:R-:W-:Y:S01]  /*8f60*/  LOP3.LUT R4, R22, UR17, RZ, 0xc0, !PT ;  /* 0x0000001116047c12 */ /* 0x000fe2000f8ec0ff */
[----:B------:R-:W-:Y:S01]  /*8f70*/  ULDC UR5, c[0x0][0x610] ;  /* 0x0001840000057ab9 */ /* 0x000fe20000000800 */
[----:B------:R-:W-:Y:S01]  /*8f80*/  SHF.R.U64 R5, R10, UR4, R5 ;  /* 0x000000040a057c19 */ /* 0x000fe20008001205 */
[----:B------:R-:W-:Y:S01]  /*8f90*/  ULDC UR4, c[0x0][0x638] ;  /* 0x00018e0000047ab9 */ /* 0x000fe20000000800 */
[----:B------:R-:W-:-:S03]  /*8fa0*/  LOP3.LUT R20, R20, UR16, RZ, 0xc0, !PT ;  /* 0x0000001014147c12 */ /* 0x000fc6000f8ec0ff */
[----:B------:R-:W-:Y:S02]  /*8fb0*/  IMAD.MOV R10, RZ, RZ, -R5 ;  /* 0x000000ffff0a7224 */ /* 0x000fe400078e0a05 */
[----:B------:R-:W-:Y:S02]  /*8fc0*/  IMAD R5, R5, UR18, R4 ;  /* 0x0000001205057c24 */ /* 0x000fe4000f8e0204 */
[----:B------:R-:W-:Y:S01]  /*8fd0*/  IMAD R19, R10, UR4, R19 ;  /* 0x000000040a137c24 */ /* 0x000fe2000f8e0213 */
[----:B------:R-:W-:Y:S01]  /*8fe0*/  ULDC UR4, c[0x0][0x600] ;  /* 0x0001800000047ab9 */ /* 0x000fe20000000800 */
[----:B------:R-:W-:Y:S02]  /*8ff0*/  IMAD R6, R5, UR5, R6 ;  /* 0x0000000505067c24 */ /* 0x000fe4000f8e0206 */
[----:B------:R-:W-:Y:S02]  /*9000*/  IMAD R19, R19, UR4, R20 ;  /* 0x0000000413137c24 */ /* 0x000fe4000f8e0214 */
[----:B------:R-:W-:-:S02]  /*9010*/  IMAD.MOV.U32 R10, RZ, RZ, 0x1 ;  /* 0x00000001ff0a7424 */ /* 0x000fc400078e00ff */
[----:B------:R-:W-:Y:S01]  /*9020*/  IMAD.MOV.U32 R4, RZ, RZ, R18 ;  /* 0x000000ffff047224 */ /* 0x000fe200078e0012 */
[----:B------:R-:W-:Y:S02]  /*9030*/  SEL R5, R19, R6, !P2 ;  /* 0x0000000613057207 */ /* 0x000fe40005000000 */
[----:B------:R-:W-:-:S07]  /*9040*/  SEL R6, R6, R19, !P2 ;  /* 0x0000001306067207 */ /* 0x000fce0005000000 */
.L_x_184:
[----:B------:R-:W-:Y:S05]  /*9050*/  BSYNC B1 ;  /* 0x0000000000017941 */ /* 0x000fea0003800000 */
.L_x_183:
[----:B------:R-:W-:-:S13]  /*9060*/  LOP3.LUT P1, RZ, R10, 0xff, RZ, 0xc0, !PT ;  /* 0x000000ff0aff7812 */ /* 0x000fda000782c0ff */
[----:B------:R-:W-:Y:S05]  /*9070*/  @P1 BRA `(.L_x_187) ;  /* 0xfffffff400381947 */ /* 0x000fea000383ffff */
[----:B------:R-:W-:Y:S05]  /*9080*/  BSYNC B0 ;  /* 0x0000000000007941 */ /* 0x000fea0003800000 */
.L_x_175:
[----:B------:R-:W-:-:S03]  /*9090*/  UMOV UR4, 0xffffffff ;  /* 0xffffffff00047882 */ /* 0x000fc60000000000 */
[----:B------:R-:W-:Y:S05]  /*90a0*/  BRA.DIV UR4, `(.L_x_188) ;  /* 0x0000000a04007947 */ /* 0x000fea000b800000 */
[----:B------:R-:W-:-:S13]  /*90b0*/  ELECT P0, URZ, PT ;  /* 0x00000000003f782f */ /* 0x000fda0003800000 */
.L_x_209:
[----:B------:R-:W-:Y:S04]  /*90c0*/  BSSY B0, `(.L_x_189) ;  /* 0x0000058000007945 */ /* 0x000fe80003800000 */
[----:B------:R-:W-:Y:S05]  /*90d0*/  @!P0 BRA `(.L_x_190) ;  /* 0x0000000400588947 */ /* 0x000fea0003800000 */
[----:B------:R-:W-:-:S04]  /*90e0*/  LOP3.LUT R7, R7, 0x2, RZ, 0xfc, !PT ;  /* 0x0000000207077812 */ /* 0x000fc800078efcff */
[----:B------:R-:W-:-:S13]  /*90f0*/  ISETP.NE.AND P0, PT, R7, 0x3, PT ;  /* 0x000000030700780c */ /* 0x000fda0003f05270 */
[----:B------:R-:W-:Y:S05]  /*9100*/  @!P0 BRA `(.L_x_191) ;  /* 0x0000000000048947 */ /* 0x000fea0003800000 */
[----:B------:R-:W-:Y:S01]  /*9110*/  BPT.TRAP 0x1 ;  /* 0x000000040000795c */ /* 0x000fe20000300000 */
.L_x_191:
[----:B------:R-:W0:Y:S01]  /*9120*/  S2R R3, SR_CgaCtaId ;  /* 0x0000000000037919 */ /* 0x000e220000008800 */
[----:B------:R-:W-:Y:S02]  /*9130*/  MOV R0, 0x400 ;  /* 0x0000040000007802 */ /* 0x000fe40000000f00 */
[----:B------:R-:W-:Y:S02]  /*9140*/  SHF.L.U32 R2, R12, 0x1f, RZ ;  /* 0x0000001f0c027819 */ /* 0x000fe400000006ff */
[----:B0-----:R-:W-:-:S05]  /*9150*/  LEA R0, R3, R0, 0x18 ;  /* 0x0000000003007211 */ /* 0x001fca00078ec0ff */
[----:B------:R-:W-:-:S04]  /*9160*/  VIADD R0, R0, 0x48 ;  /* 0x0000004800007836 */ /* 0x000fc80000000000 */
[C---:B------:R-:W-:Y:S02]  /*9170*/  IMAD R5, R13.reuse, 0x8, R0 ;  /* 0x000000080d057824 */ /* 0x040fe400078e0200 */
[----:B------:R-:W-:Y:S02]  /*9180*/  VIADD R13, R13, 0x1 ;  /* 0x000000010d0d7836 */ /* 0x000fe40000000000 */
[----:B------:R-:W0:Y:S03]  /*9190*/  SYNCS.PHASECHK.TRANS64.TRYWAIT P0, [R5+URZ], R2 ;  /* 0x00000002050075a7 */ /* 0x000e26000800017f */
[----:B------:R-:W-:-:S04]  /*91a0*/  ISETP.NE.AND P1, PT, R13, 0x9, PT ;  /* 0x000000090d00780c */ /* 0x000fc80003f25270 */
[----:B------:R-:W-:Y:S02]  /*91b0*/  SEL R3, RZ, 0x1, P1 ;  /* 0x00000001ff037807 */ /* 0x000fe40000800000 */
[----:B------:R-:W-:Y:S02]  /*91c0*/  SEL R13, R13, RZ, P1 ;  /* 0x000000ff0d0d7207 */ /* 0x000fe40000800000 */
[----:B------:R-:W-:-:S03]  /*91d0*/  LOP3.LUT R12, R12, R3, RZ, 0x3c, !PT ;  /* 0x000000030c0c7212 */ /* 0x000fc600078e3cff */
[----:B------:R-:W-:Y:S01]  /*91e0*/  IMAD R7, R13, 0x8, R0 ;  /* 0x000000080d077824 */ /* 0x000fe200078e0200 */
[----:B------:R-:W-:Y:S01]  /*91f0*/  SHF.L.U32 R4, R12, 0x1f, RZ ;  /* 0x0000001f0c047819 */ /* 0x000fe200000006ff */
[----:B0-----:R-:W-:Y:S06]  /*9200*/  @!P0 BRA `(.L_x_192) ;  /* 0x0000000400cc8947 */ /* 0x001fec0003800000 */
.L_x_210:
[----:B------:R-:W1:Y:S01]  /*9210*/  SYNCS.PHASECHK.TRANS64.TRYWAIT P0, [R7+URZ], R4 ;  /* 0x00000004070075a7 */ /* 0x000e62000800017f */
[----:B0-----:R-:W-:-:S05]  /*9220*/  VIADD R2, R13, 0x1 ;  /* 0x000000010d027836 */ /* 0x001fca0000000000 */
[----:B------:R-:W-:-:S04]  /*9230*/  ISETP.NE.AND P1, PT, R2, 0x9, PT ;  /* 0x000000090200780c */ /* 0x000fc80003f25270 */
[----:B------:R-:W-:Y:S02]  /*9240*/  SEL R3, RZ, 0x1, P1 ;  /* 0x00000001ff037807 */ /* 0x000fe40000800000 */
[----:B------:R-:W-:Y:S02]  /*9250*/  SEL R9, R2, RZ, P1 ;  /* 0x000000ff02097207 */ /* 0x000fe40000800000 */
[----:B------:R-:W-:-:S03]  /*9260*/  LOP3.LUT R12, R12, R3, RZ, 0x3c, !PT ;  /* 0x000000030c0c7212 */ /* 0x000fc600078e3cff */
[----:B------:R-:W-:Y:S01]  /*9270*/  IMAD R6, R9, 0x8, R0 ;  /* 0x0000000809067824 */ /* 0x000fe200078e0200 */
[----:B------:R-:W-:Y:S01]  /*9280*/  SHF.L.U32 R5, R12, 0x1f, RZ ;  /* 0x0000001f0c057819 */ /* 0x000fe200000006ff */
[----:B-1----:R-:W-:Y:S06]  /*9290*/  @!P0 BRA `(.L_x_193) ;  /* 0x0000000400bc8947 */ /* 0x002fec0003800000 */
.L_x_211:
[----:B------:R-:W1:Y:S01]  /*92a0*/  SYNCS.PHASECHK.TRANS64.TRYWAIT P0, [R6+URZ], R5 ;  /* 0x00000005060075a7 */ /* 0x000e62000800017f */
[----:B------:R-:W-:-:S05]  /*92b0*/  VIADD R2, R9, 0x1 ;  /* 0x0000000109027836 */ /* 0x000fca0000000000 */
[----:B------:R-:W-:-:S04]  /*92c0*/  ISETP.NE.AND P1, PT, R2, 0x9, PT ;  /* 0x000000090200780c */ /* 0x000fc80003f25270 */
[----:B------:R-:W-:Y:S02]  /*92d0*/  SEL R3, RZ, 0x1, P1 ;  /* 0x00000001ff037807 */ /* 0x000fe40000800000 */
[----:B0-----:R-:W-:Y:S02]  /*92e0*/  SEL R7, R2, RZ, P1 ;  /* 0x000000ff02077207 */ /* 0x001fe40000800000 */
[----:B------:R-:W-:-:S03]  /*92f0*/  LOP3.LUT R12, R12, R3, RZ, 0x3c, !PT ;  /* 0x000000030c0c7212 */ /* 0x000fc600078e3cff */
[----:B------:R-:W-:Y:S01]  /*9300*/  IMAD R9, R7, 0x8, R0 ;  /* 0x0000000807097824 */ /* 0x000fe200078e0200 */
[----:B------:R-:W-:Y:S01]  /*9310*/  SHF.L.U32 R4, R12, 0x1f, RZ ;  /* 0x0000001f0c047819 */ /* 0x000fe200000006ff */
[----:B-1----:R-:W-:Y:S06]  /*9320*/  @!P0 BRA `(.L_x_194) ;  /* 0x0000000400ac8947 */ /* 0x002fec0003800000 */
.L_x_212:
[----:B------:R-:W1:Y:S01]  /*9330*/  SYNCS.PHASECHK.TRANS64.TRYWAIT P0, [R9+URZ], R4 ;  /* 0x00000004090075a7 */ /* 0x000e62000800017f */
[----:B------:R-:W-:-:S05]  /*9340*/  VIADD R2, R7, 0x1 ;  /* 0x0000000107027836 */ /* 0x000fca0000000000 */
[----:B------:R-:W-:-:S04]  /*9350*/  ISETP.NE.AND P1, PT, R2, 0x9, PT ;  /* 0x000000090200780c */ /* 0x000fc80003f25270 */
[----:B------:R-:W-:Y:S02]  /*9360*/  SEL R3, RZ, 0x1, P1 ;  /* 0x00000001ff037807 */ /* 0x000fe40000800000 */
[----:B------:R-:W-:Y:S02]  /*9370*/  SEL R7, R2, RZ, P1 ;  /* 0x000000ff02077207 */ /* 0x000fe40000800000 */
[----:B------:R-:W-:-:S03]  /*9380*/  LOP3.LUT R12, R12, R3, RZ, 0x3c, !PT ;  /* 0x000000030c0c7212 */ /* 0x000fc600078e3cff */
[----:B0-----:R-:W-:Y:S01]  /*9390*/  IMAD R6, R7, 0x8, R0 ;  /* 0x0000000807067824 */ /* 0x001fe200078e0200 */
[----:B------:R-:W-:Y:S01]  /*93a0*/  SHF.L.U32 R5, R12, 0x1f, RZ ;  /* 0x0000001f0c057819 */ /* 0x000fe200000006ff */
[----:B-1----:R-:W-:Y:S06]  /*93b0*/  @!P0 BRA `(.L_x_195) ;  /* 0x00000004009c8947 */ /* 0x002fec0003800000 */
.L_x_213:
        /* <DEDUP_REMOVED lines=9> */
.L_x_214:
[----:B------:R-:W1:Y:S01]  /*9450*/  SYNCS.PHASECHK.TRANS64.TRYWAIT P0, [R9+URZ], R4 ;  /* 0x00000004090075a7 */ /* 0x000e62000800017f */
[----:B------:R-:W-:-:S05]  /*9460*/  VIADD R2, R7, 0x1 ;  /* 0x0000000107027836 */ /* 0x000fca0000000000 */
[----:B------:R-:W-:-:S04]  /*9470*/  ISETP.NE.AND P1, PT, R2, 0x9, PT ;  /* 0x000000090200780c */ /* 0x000fc80003f25270 */
[----:B------:R-:W-:Y:S02]  /*9480*/  SEL R3, RZ, 0x1, P1 ;  /* 0x00000001ff037807 */ /* 0x000fe40000800000 */
[----:B------:R-:W-:Y:S02]  /*9490*/  SEL R7, R2, RZ, P1 ;  /* 0x000000ff02077207 */ /* 0x000fe40000800000 */
[----:B------:R-:W-:-:S03]  /*94a0*/  LOP3.LUT R12, R12, R3, RZ, 0x3c, !PT ;  /* 0x000000030c0c7212 */ /* 0x000fc600078e3cff */
[----:B------:R-:W-:Y:S01]  /*94b0*/  IMAD R8, R7, 0x8, R0 ;  /* 0x0000000807087824 */ /* 0x000fe200078e0200 */
[----:B0-----:R-:W-:Y:S01]  /*94c0*/  SHF.L.U32 R5, R12, 0x1f, RZ ;  /* 0x0000001f0c057819 */ /* 0x001fe200000006ff */
[----:B-1----:R-:W-:Y:S06]  /*94d0*/  @!P0 BRA `(.L_x_197) ;  /* 0x00000004007c8947 */ /* 0x002fec0003800000 */
.L_x_215:
[----:B------:R-:W1:Y:S01]  /*94e0*/  SYNCS.PHASECHK.TRANS64.TRYWAIT P0, [R8+URZ], R5 ;  /* 0x00000005080075a7 */ /* 0x000e62000800017f */
[----:B------:R-:W-:-:S05]  /*94f0*/  VIADD R2, R7, 0x1 ;  /* 0x0000000107027836 */ /* 0x000fca0000000000 */
[----:B------:R-:W-:-:S04]  /*9500*/  ISETP.NE.AND P1, PT, R2, 0x9, PT ;  /* 0x000000090200780c */ /* 0x000fc80003f25270 */
[----:B------:R-:W-:Y:S02]  /*9510*/  SEL R3, RZ, 0x1, P1 ;  /* 0x00000001ff037807 */ /* 0x000fe40000800000 */
[----:B------:R-:W-:Y:S02]  /*9520*/  SEL R7, R2, RZ, P1 ;  /* 0x000000ff02077207 */ /* 0x000fe40000800000 */
[----:B0-----:R-:W-:-:S03]  /*9530*/  LOP3.LUT R9, R12, R3, RZ, 0x3c, !PT ;  /* 0x000000030c097212 */ /* 0x001fc600078e3cff */
[----:B------:R-:W-:Y:S01]  /*9540*/  IMAD R11, R7, 0x8, R0 ;  /* 0x00000008070b7824 */ /* 0x000fe200078e0200 */
[----:B------:R-:W-:Y:S01]  /*9550*/  SHF.L.U32 R6, R9, 0x1f, RZ ;  /* 0x0000001f09067819 */ /* 0x000fe200000006ff */
[----:B-1----:R-:W-:Y:S06]  /*9560*/  @!P0 BRA `(.L_x_198) ;  /* 0x00000004006c8947 */ /* 0x002fec0003800000 */
.L_x_216:
[----:B------:R-:W1:Y:S01]  /*9570*/  SYNCS.PHASECHK.TRANS64.TRYWAIT P0, [R11+URZ], R6 ;  /* 0x000000060b0075a7 */ /* 0x000e62000800017f */
[----:B------:R-:W-:-:S05]  /*9580*/  VIADD R2, R7, 0x1 ;  /* 0x0000000107027836 */ /* 0x000fca0000000000 */
[----:B------:R-:W-:-:S04]  /*9590*/  ISETP.NE.AND P1, PT, R2, 0x9, PT ;  /* 0x000000090200780c */ /* 0x000fc80003f25270 */
[----:B------:R-:W-:Y:S02]  /*95a0*/  SEL R4, RZ, 0x1, P1 ;  /* 0x00000001ff047807 */ /* 0x000fe40000800000 */
[----:B------:R-:W-:Y:S02]  /*95b0*/  SEL R3, R2, RZ, P1 ;  /* 0x000000ff02037207 */ /* 0x000fe40000800000 */
[----:B------:R-:W-:Y:S01]  /*95c0*/  LOP3.LUT R4, R9, R4, RZ, 0x3c, !PT ;  /* 0x0000000409047212 */ /* 0x000fe200078e3cff */
[----:B-1----:R-:W-:Y:S06]  /*95d0*/  @!P0 BRA `(.L_x_199) ;  /* 0x0000000400648947 */ /* 0x002fec0003800000 */
.L_x_217:
[----:B------:R-:W-:Y:S01]  /*95e0*/  IMAD R3, R3, 0x8, R0 ;  /* 0x0000000803037824 */ /* 0x000fe200078e0200 */
[----:B------:R-:W-:-:S07]  /*95f0*/  SHF.L.U32 R0, R4, 0x1f, RZ ;  /* 0x0000001f04007819 */ /* 0x000fce00000006ff */
.L_x_200:
[----:B--2---:R2:W3:Y:S02]  /*9600*/  SYNCS.PHASECHK.TRANS64.TRYWAIT P0, [R3+URZ], R0 ;  /* 0x00000000030075a7 */ /* 0x0044e4000800017f */
[----:B---3--:R-:W-:Y:S05]  /*9610*/  @!P0 NANOSLEEP.SYNCS 0x989680 ;  /* 0x009896800000895d */ /* 0x008fea0003900000 */
[----:B------:R-:W3:Y:S02]  /*9620*/  @!P0 SYNCS.PHASECHK.TRANS64 P0, [R3+URZ], R0 ;  /* 0x00000000030085a7 */ /* 0x000ee4000800007f */
[----:B---3--:R-:W-:Y:S05]  /*9630*/  @!P0 BRA `(.L_x_200) ;  /* 0xfffffffc00f08947 */ /* 0x008fea000383ffff */
.L_x_190:
[----:B------:R-:W-:Y:S05]  /*9640*/  BSYNC B0 ;  /* 0x0000000000007941 */ /* 0x000fea0003800000 */
.L_x_189:
[----:B------:R-:W-:Y:S05]  /*9650*/  EXIT ;  /* 0x000000000000794d */ /* 0x000fea0003800000 */
.L_x_20:
[----:B0-----:R-:W-:-:S04]  /*9660*/  IMAD.U32 R19, RZ, RZ, UR11 ;  /* 0x0000000bff137e24 */ /* 0x001fc8000f8e00ff */
[----:B------:R0:W1:Y:S03]  /*9670*/  SYNCS.PHASECHK.TRANS64.TRYWAIT P0, [R19+URZ+-0x8], R18 ;  /* 0xfffff812130075a7 */ /* 0x000066000800017f */
[----:B-1----:R-:W-:Y:S05]  /*9680*/  @!P0 NANOSLEEP.SYNCS 0x989680 ;  /* 0x009896800000895d */ /* 0x002fea0003900000 */
[----:B------:R-:W1:Y:S02]  /*9690*/  @!P0 SYNCS.PHASECHK.TRANS64 P0, [R19+URZ+-0x8], R18 ;  /* 0xfffff812130085a7 */ /* 0x000e64000800007f */
[----:B-1----:R-:W-:Y:S05]  /*96a0*/  @!P0 BRA `(.L_x_20) ;  /* 0xfffffffc00ec8947 */ /* 0x002fea000383ffff */
[----:B------:R-:W-:Y:S05]  /*96b0*/  BRA `(.L_x_201) ;  /* 0xffffff8000287947 */ /* 0x000fea000383ffff */
.L_x_25:
[----:B-1----:R-:W-:-:S04]  /*96c0*/  IMAD.U32 R19, RZ, RZ, UR6 ;  /* 0x00000006ff137e24 */ /* 0x002fc8000f8e00ff */
[----:B------:R1:W4:Y:S03]  /*96d0*/  SYNCS.PHASECHK.TRANS64.TRYWAIT P0, [R19+URZ], R18 ;  /* 0x00000012130075a7 */ /* 0x000326000800017f */
[----:B----4-:R-:W-:Y:S05]  /*96e0*/  @!P0 NANOSLEEP.SYNCS 0x989680 ;  /* 0x009896800000895d */ /* 0x010fea0003900000 */
[----:B------:R-:W4:Y:S02]  /*96f0*/  @!P0 SYNCS.PHASECHK.TRANS64 P0, [R19+URZ], R18 ;  /* 0x00000012130085a7 */ /* 0x000f24000800007f */
[----:B----4-:R-:W-:Y:S05]  /*9700*/  @!P0 BRA `(.L_x_25) ;  /* 0xfffffffc00ec8947 */ /* 0x010fea000383ffff */
[----:B------:R-:W-:Y:S05]  /*9710*/  BRA `(.L_x_24) ;  /* 0xffffff8400547947 */ /* 0x000fea000383ffff */
.L_x_31:
[----:B-1----:R-:W-:-:S04]  /*9720*/  IMAD.U32 R21, RZ, RZ, UR16 ;  /* 0x00000010ff157e24 */ /* 0x002fc8000f8e00ff */
[----:B------:R1:W4:Y:S03]  /*9730*/  SYNCS.PHASECHK.TRANS64.TRYWAIT P0, [R21+URZ], R20 ;  /* 0x00000014150075a7 */ /* 0x000326000800017f */
[----:B----4-:R-:W-:Y:S05]  /*9740*/  @!P0 NANOSLEEP.SYNCS 0x989680 ;  /* 0x009896800000895d */ /* 0x010fea0003900000 */
[----:B------:R-:W4:Y:S02]  /*9750*/  @!P0 SYNCS.PHASECHK.TRANS64 P0, [R21+URZ], R20 ;  /* 0x00000014150085a7 */ /* 0x000f24000800007f */
[----:B----4-:R-:W-:Y:S05]  /*9760*/  @!P0 BRA `(.L_x_31) ;  /* 0xfffffffc00ec8947 */ /* 0x010fea000383ffff */
[----:B------:R-:W-:Y:S05]  /*9770*/  BRA `(.L_x_30) ;  /* 0xffffff8c00bc7947 */ /* 0x000fea000383ffff */
.L_x_39:
[----:B0-----:R-:W-:-:S04]  /*9780*/  IMAD.U32 R19, RZ, RZ, UR11 ;  /* 0x0000000bff137e24 */ /* 0x001fc8000f8e00ff */
[----:B------:R0:W1:Y:S03]  /*9790*/  SYNCS.PHASECHK.TRANS64.TRYWAIT P0, [R19+URZ+0x8], R18 ;  /* 0x00000812130075a7 */ /* 0x000066000800017f */
[----:B-1----:R-:W-:Y:S05]  /*97a0*/  @!P0 NANOSLEEP.SYNCS 0x989680 ;  /* 0x009896800000895d */ /* 0x002fea0003900000 */
[----:B------:R-:W1:Y:S02]  /*97b0*/  @!P0 SYNCS.PHASECHK.TRANS64 P0, [R19+URZ+0x8], R18 ;  /* 0x00000812130085a7 */ /* 0x000e64000800007f */
[----:B-1----:R-:W-:Y:S05]  /*97c0*/  @!P0 BRA `(.L_x_39) ;  /* 0xfffffffc00ec8947 */ /* 0x002fea000383ffff */
[----:B------:R-:W-:Y:S05]  /*97d0*/  BRA `(.L_x_202) ;  /* 0xffffff9c00587947 */ /* 0x000fea000383ffff */
.L_x_176:
[----:B------:R-:W-:Y:S01]  /*97e0*/  BSSY B1, `(.L_x_203) ;  /* 0x0000006000017945 */ /* 0x000fe20003800000 */
[----:B------:R-:W-:-:S07]  /*97f0*/  IMAD.MOV.U32 R10, RZ, RZ, -0x1 ;  /* 0xffffffffff0a7424 */ /* 0x000fce00078e00ff */
[----:B------:R-:W-:Y:S05]  /*9800*/  WARPSYNC.COLLECTIVE R10, `(.L_x_204) ;  /* 0x000000000a0c7348 */ /* 0x000fea0003c00000 */
[----:B------:R-:W-:Y:S02]  /*9810*/  ELECT P1, UR62, PT ;  /* 0x00000000003e782f */ /* 0x000fe40003820000 */
[----:B------:R-:W-:Y:S01]  /*9820*/  MOV R10, UR62 ;  /* 0x0000003e000a7c02 */ /* 0x000fe20008000f00 */
[----:B------:R-:W-:Y:S10]  /*9830*/  ENDCOLLECTIVE ;  /* 0x000000000000791b */ /* 0x000ff40003800000 */
.L_x_204:
[----:B------:R-:W-:Y:S05]  /*9840*/  BSYNC B1 ;  /* 0x0000000000017941 */ /* 0x000fea0003800000 */
.L_x_203:
[----:B------:R-:W-:Y:S05]  /*9850*/  BRA `(.L_x_205) ;  /* 0xffffffec004c7947 */ /* 0x000fea000383ffff */
.L_x_179:
[----:B-1----:R1:W2:Y:S02]  /*9860*/  SYNCS.PHASECHK.TRANS64.TRYWAIT P1, [R21+URZ+0x48], R10 ;  /* 0x0000480a150075a7 */ /* 0x0022a4000802017f */
[----:B--2---:R-:W-:Y:S05]  /*9870*/  @!P1 NANOSLEEP.SYNCS 0x989680 ;  /* 0x009896800000995d */ /* 0x004fea0003900000 */
[----:B------:R-:W2:Y:S02]  /*9880*/  @!P1 SYNCS.PHASECHK.TRANS64 P1, [R21+URZ+0x48], R10 ;  /* 0x0000480a150095a7 */ /* 0x000ea4000802007f */
[----:B--2---:R-:W-:Y:S05]  /*9890*/  @!P1 BRA `(.L_x_179) ;  /* 0xfffffffc00f09947 */ /* 0x004fea000383ffff */
[----:B------:R-:W-:Y:S05]  /*98a0*/  BRA `(.L_x_206) ;  /* 0xffffffec00807947 */ /* 0x000fea000383ffff */
.L_x_188:
[----:B------:R-:W-:Y:S01]  /*98b0*/  BSSY B0, `(.L_x_207) ;  /* 0x0000006000007945 */ /* 0x000fe20003800000 */
[----:B------:R-:W-:-:S07]  /*98c0*/  IMAD.MOV.U32 R10, RZ, RZ, -0x1 ;  /* 0xffffffffff0a7424 */ /* 0x000fce00078e00ff */
[----:B------:R-:W-:Y:S05]  /*98d0*/  WARPSYNC.COLLECTIVE R10, `(.L_x_208) ;  /* 0x000000000a0c7348 */ /* 0x000fea0003c00000 */
[----:B------:R-:W-:Y:S02]  /*98e0*/  ELECT P1, UR62, PT ;  /* 0x00000000003e782f */ /* 0x000fe40003820000 */
[----:B------:R-:W-:Y:S01]  /*98f0*/  MOV R10, UR62 ;  /* 0x0000003e000a7c02 */ /* 0x000fe20008000f00 */
[----:B------:R-:W-:Y:S10]  /*9900*/  ENDCOLLECTIVE ;  /* 0x000000000000791b */ /* 0x000ff40003800000 */
.L_x_208:
[----:B------:R-:W-:Y:S05]  /*9910*/  BSYNC B0 ;  /* 0x0000000000007941 */ /* 0x000fea0003800000 */
.L_x_207:
[----:B------:R-:W-:Y:S01]  /*9920*/  PLOP3.LUT P0, PT, P1, PT, PT, 0x80, 0x0 ;  /* 0x000000000000781c */ /* 0x000fe20000f0f070 */
[----:B------:R-:W-:-:S12]  /*9930*/  BRA `(.L_x_209) ;  /* 0xfffffff400e07947 */ /* 0x000fd8000383ffff */
.L_x_192:
[----:B0-----:R0:W1:Y:S02]  /*9940*/  SYNCS.PHASECHK.TRANS64.TRYWAIT P0, [R5+URZ], R2 ;  /* 0x00000002050075a7 */ /* 0x001064000800017f */
[----:B-1----:R-:W-:Y:S05]  /*9950*/  @!P0 NANOSLEEP.SYNCS 0x989680 ;  /* 0x009896800000895d */ /* 0x002fea0003900000 */
[----:B------:R-:W1:Y:S02]  /*9960*/  @!P0 SYNCS.PHASECHK.TRANS64 P0, [R5+URZ], R2 ;  /* 0x00000002050085a7 */ /* 0x000e64000800007f */
[----:B-1----:R-:W-:Y:S05]  /*9970*/  @!P0 BRA `(.L_x_192) ;  /* 0xfffffffc00f08947 */ /* 0x002fea000383ffff */
[----:B------:R-:W-:Y:S05]  /*9980*/  BRA `(.L_x_210) ;  /* 0xfffffff800207947 */ /* 0x000fea000383ffff */
.L_x_193:
[----:B0-----:R0:W1:Y:S02]  /*9990*/  SYNCS.PHASECHK.TRANS64.TRYWAIT P0, [R7+URZ], R4 ;  /* 0x00000004070075a7 */ /* 0x001064000800017f */
[----:B-1----:R-:W-:Y:S05]  /*99a0*/  @!P0 NANOSLEEP.SYNCS 0x989680 ;  /* 0x009896800000895d */ /* 0x002fea0003900000 */
[----:B------:R-:W1:Y:S02]  /*99b0*/  @!P0 SYNCS.PHASECHK.TRANS64 P0, [R7+URZ], R4 ;  /* 0x00000004070085a7 */ /* 0x000e64000800007f */
[----:B-1----:R-:W-:Y:S05]  /*99c0*/  @!P0 BRA `(.L_x_193) ;  /* 0xfffffffc00f08947 */ /* 0x002fea000383ffff */
[----:B------:R-:W-:Y:S05]  /*99d0*/  BRA `(.L_x_211) ;  /* 0xfffffff800307947 */ /* 0x000fea000383ffff */
.L_x_194:
[----:B0-----:R0:W1:Y:S02]  /*99e0*/  SYNCS.PHASECHK.TRANS64.TRYWAIT P0, [R6+URZ], R5 ;  /* 0x00000005060075a7 */ /* 0x001064000800017f */
[----:B-1----:R-:W-:Y:S05]  /*99f0*/  @!P0 NANOSLEEP.SYNCS 0x989680 ;  /* 0x009896800000895d */ /* 0x002fea0003900000 */
[----:B------:R-:W1:Y:S02]  /*9a00*/  @!P0 SYNCS.PHASECHK.TRANS64 P0, [R6+URZ], R5 ;  /* 0x00000005060085a7 */ /* 0x000e64000800007f */
[----:B-1----:R-:W-:Y:S05]  /*9a10*/  @!P0 BRA `(.L_x_194) ;  /* 0xfffffffc00f08947 */ /* 0x002fea000383ffff */
[----:B------:R-:W-:Y:S05]  /*9a20*/  BRA `(.L_x_212) ;  /* 0xfffffff800407947 */ /* 0x000fea000383ffff */
.L_x_195:
[----:B0-----:R0:W1:Y:S02]  /*9a30*/  SYNCS.PHASECHK.TRANS64.TRYWAIT P0, [R9+URZ], R4 ;  /* 0x00000004090075a7 */ /* 0x001064000800017f */
[----:B-1----:R-:W-:Y:S05]  /*9a40*/  @!P0 NANOSLEEP.SYNCS 0x989680 ;  /* 0x009896800000895d */ /* 0x002fea0003900000 */
[----:B------:R-:W1:Y:S02]  /*9a50*/  @!P0 SYNCS.PHASECHK.TRANS64 P0, [R9+URZ], R4 ;  /* 0x00000004090085a7 */ /* 0x000e64000800007f */
[----:B-1----:R-:W-:Y:S05]  /*9a60*/  @!P0 BRA `(.L_x_195) ;  /* 0xfffffffc00f08947 */ /* 0x002fea000383ffff */
[----:B------:R-:W-:Y:S05]  /*9a70*/  BRA `(.L_x_213) ;  /* 0xfffffff800507947 */ /* 0x000fea000383ffff */
.L_x_196:
[----:B0-----:R0:W1:Y:S02]  /*9a80*/  SYNCS.PHASECHK.TRANS64.TRYWAIT P0, [R6+URZ], R5 ;  /* 0x00000005060075a7 */ /* 0x001064000800017f */
[----:B-1----:R-:W-:Y:S05]  /*9a90*/  @!P0 NANOSLEEP.SYNCS 0x989680 ;  /* 0x009896800000895d */ /* 0x002fea0003900000 */
[----:B------:R-:W1:Y:S02]  /*9aa0*/  @!P0 SYNCS.PHASECHK.TRANS64 P0, [R6+URZ], R5 ;  /* 0x00000005060085a7 */ /* 0x000e64000800007f */
[----:B-1----:R-:W-:Y:S05]  /*9ab0*/  @!P0 BRA `(.L_x_196) ;  /* 0xfffffffc00f08947 */ /* 0x002fea000383ffff */
[----:B------:R-:W-:Y:S05]  /*9ac0*/  BRA `(.L_x_214) ;  /* 0xfffffff800607947 */ /* 0x000fea000383ffff */
.L_x_197:
[----:B0-----:R0:W1:Y:S02]  /*9ad0*/  SYNCS.PHASECHK.TRANS64.TRYWAIT P0, [R9+URZ], R4 ;  /* 0x00000004090075a7 */ /* 0x001064000800017f */
[----:B-1----:R-:W-:Y:S05]  /*9ae0*/  @!P0 NANOSLEEP.SYNCS 0x989680 ;  /* 0x009896800000895d */ /* 0x002fea0003900000 */
[----:B------:R-:W1:Y:S02]  /*9af0*/  @!P0 SYNCS.PHASECHK.TRANS64 P0, [R9+URZ], R4 ;  /* 0x00000004090085a7 */ /* 0x000e64000800007f */
[----:B-1----:R-:W-:Y:S05]  /*9b00*/  @!P0 BRA `(.L_x_197) ;  /* 0xfffffffc00f08947 */ /* 0x002fea000383ffff */
[----:B------:R-:W-:Y:S05]  /*9b10*/  BRA `(.L_x_215) ;  /* 0xfffffff800707947 */ /* 0x000fea000383ffff */
.L_x_198:
[----:B0-----:R0:W1:Y:S02]  /*9b20*/  SYNCS.PHASECHK.TRANS64.TRYWAIT P0, [R8+URZ], R5 ;  /* 0x00000005080075a7 */ /* 0x001064000800017f */
[----:B-1----:R-:W-:Y:S05]  /*9b30*/  @!P0 NANOSLEEP.SYNCS 0x989680 ;  /* 0x009896800000895d */ /* 0x002fea0003900000 */
[----:B------:R-:W1:Y:S02]  /*9b40*/  @!P0 SYNCS.PHASECHK.TRANS64 P0, [R8+URZ], R5 ;  /* 0x00000005080085a7 */ /* 0x000e64000800007f */
[----:B-1----:R-:W-:Y:S05]  /*9b50*/  @!P0 BRA `(.L_x_198) ;  /* 0xfffffffc00f08947 */ /* 0x002fea000383ffff */
[----:B------:R-:W-:Y:S05]  /*9b60*/  BRA `(.L_x_216) ;  /* 0xfffffff800807947 */ /* 0x000fea000383ffff */
.L_x_199:
[----:B-1----:R1:W2:Y:S02]  /*9b70*/  SYNCS.PHASECHK.TRANS64.TRYWAIT P0, [R11+URZ], R6 ;  /* 0x000000060b0075a7 */ /* 0x0022a4000800017f */
[----:B--2---:R-:W-:Y:S05]  /*9b80*/  @!P0 NANOSLEEP.SYNCS 0x989680 ;  /* 0x009896800000895d */ /* 0x004fea0003900000 */
[----:B------:R-:W2:Y:S02]  /*9b90*/  @!P0 SYNCS.PHASECHK.TRANS64 P0, [R11+URZ], R6 ;  /* 0x000000060b0085a7 */ /* 0x000ea4000800007f */
[----:B--2---:R-:W-:Y:S05]  /*9ba0*/  @!P0 BRA `(.L_x_199) ;  /* 0xfffffffc00f08947 */ /* 0x004fea000383ffff */
[----:B------:R-:W-:Y:S05]  /*9bb0*/  BRA `(.L_x_217) ;  /* 0xfffffff800887947 */ /* 0x000fea000383ffff */
.L_x_218:
[----:B------:R-:W-:-:S00]  /*9bc0*/  BRA `(.L_x_218) ;  /* 0xfffffffc00fc7947 */ /* 0x000fc0000383ffff */
[----:B------:R-:W-:-:S00]  /*9bd0*/  NOP ;  /* 0x0000000000007918 */ /* 0x000fc00000000000 */
        /* <DEDUP_REMOVED lines=10> */
.L_x_219:


//--------------------- .nv.shared._ZN7cutlass13device_kernelINS_4gemm6kernel13GemmUniversalIN4cute5tupleIJiiiiEEENS1_10collective13CollectiveMmaINS1_37MainloopSm90TmaGmmaWarpSpecializedFP8ILi9ENS5_IJNS4_1CILi8EEENSA_ILi1EEESC_EEENS1_32KernelTmaWarpSpecializedPingpongEEENS5_IJNSA_ILi64EEENSA_ILi128EEESH_EEENS_12float_e4m3_tENS5_IJlSC_lEEESJ_SK_NS4_8TiledMMAINS4_8MMA_AtomIJNS4_4SM904GMMA31MMA_64x128x32_F32E4M3E4M3_SS_TNILNSO_7ScaleInE1ELSQ_1EEEEEENS4_6LayoutINS5_IJSC_SC_SC_EEENS5_IJNSA_ILi0EEESV_SV_EEEEENS5_IJNS4_10UnderscoreESY_SY_EEEEENS4_13SM90_TMA_LOADENS4_14ComposedLayoutINS4_7SwizzleILi3ELi4ELi3EEENS4_18smem_ptr_flag_bitsILi8EEENST_INS5_IJSB_SH_EEENS5_IJSH_SC_EEEEEEEvNS4_8identityENS4_23SM90_TMA_LOAD_MULTICASTES1A_vS1B_EENS_8epilogue10collective6detail29Sm90TmaWarpSpecializedAdapterINS1F_15DefaultEpilogueISJ_SK_SK_NS1E_6thread17LinearCombinationISJ_Li1EffLNS1J_9ScaleType4KindE0ELNS_15FloatRoundStyleE2ESJ_EENS1_15EpilogueDefaultEEEEEvvEEEEvNT_6ParamsE --------------------------
	.section	.nv.shared._ZN7cutlass13device_kernelINS_4gemm6kernel13GemmUniversalIN4cute5tupleIJiiiiEEENS1_10collective13CollectiveMmaINS1_37MainloopSm90TmaGmmaWarpSpecializedFP8ILi9ENS5_IJNS4_1CILi8EEENSA_ILi1EEESC_EEENS1_32KernelTmaWarpSpecializedPingpongEEENS5_IJNSA_ILi64EEENSA_ILi128EEESH_EEENS_12float_e4m3_tENS5_IJlSC_lEEESJ_SK_NS4_8TiledMMAINS4_8MMA_AtomIJNS4_4SM904GMMA31MMA_64x128x32_F32E4M3E4M3_SS_TNILNSO_7ScaleInE1ELSQ_1EEEEEENS4_6LayoutINS5_IJSC_SC_SC_EEENS5_IJNSA_ILi0EEESV_SV_EEEEENS5_IJNS4_10UnderscoreESY_SY_EEEEENS4_13SM90_TMA_LOADENS4_14ComposedLayoutINS4_7SwizzleILi3ELi4ELi3EEENS4_18smem_ptr_flag_bitsILi8EEENST_INS5_IJSB_SH_EEENS5_IJSH_SC_EEEEEEEvNS4_8identityENS4_23SM90_TMA_LOAD_MULTICASTES1A_vS1B_EENS_8epilogue10collective6detail29Sm90TmaWarpSpecializedAdapterINS1F_15DefaultEpilogueISJ_SK_SK_NS1E_6thread17LinearCombinationISJ_Li1EffLNS1J_9ScaleType4KindE0ELNS_15FloatRoundStyleE2ESJ_EENS1_15EpilogueDefaultEEEEEvvEEEEvNT_6ParamsE,"aw",@nobits
	.sectionflags	@""
	.align	16
	.zero		1024


//--------------------- .nv.shared.reserved.0     --------------------------
	.section	.nv.shared.reserved.0,"aw",@nobits
	.weak		__nv_reservedSMEM_offset_0_alias
	.size		__nv_reservedSMEM_offset_0_alias, 0, 0
	.other		__nv_reservedSMEM_offset_0_alias,@"STO_CUDA_RESERVED_SHARED STV_DEFAULT"
__nv_reservedSMEM_offset_0_alias:
	.zero		0


//--------------------- .nv.global                --------------------------
	.section	.nv.global,"aw",@nobits
.nv.global:
	.type		_ZN40_INTERNAL_6e697926_4_k_cu_0940ab7a_282044cute1_E,@object
	.size		_ZN40_INTERNAL_6e697926_4_k_cu_0940ab7a_282044cute1_E,(_ZN40_INTERNAL_6e697926_4_k_cu_0940ab7a_282044cuda3std3__45__cpo6cbeginE - _ZN40_INTERNAL_6e697926_4_k_cu_0940ab7a_282044cute1_E)
_ZN40_INTERNAL_6e697926_4_k_cu_0940ab7a_282044cute1_E:
	.zero		1
	.type		_ZN40_INTERNAL_6e697926_4_k_cu_0940ab7a_282044cuda3std3__45__cpo6cbeginE,@object
	.size		_ZN40_INTERNAL_6e697926_4_k_cu_0940ab7a_282044cuda3std3__45__cpo6cbeginE,(_ZN40_INTERNAL_6e697926_4_k_cu_0940ab7a_282044cuda3std3__48in_placeE - _ZN40_INTERNAL_6e697926_4_k_cu_0940ab7a_282044cuda3std3__45__cpo6cbeginE)
_ZN40_INTERNAL_6e697926_4_k_cu_0940ab7a_282044cuda3std3__45__cpo6cbeginE:
	.zero		1
	.type		_ZN40_INTERNAL_6e697926_4_k_cu_0940ab7a_282044cuda3std3__48in_placeE,@object
	.size		_ZN40_INTERNAL_6e697926_4_k_cu_0940ab7a_282044cuda3std3__48in_placeE,(_ZN40_INTERNAL_6e697926_4_k_cu_0940ab7a_282044cuda3std6ranges3__45__cpo9iter_moveE - _ZN40_INTERNAL_6e697926_4_k_cu_0940ab7a_282044cuda3std3__48in_placeE)
_ZN40_INTERNAL_6e697926_4_k_cu_0940ab7a_282044cuda3std3__48in_placeE:
	.zero		1
	.type		_ZN40_INTERNAL_6e697926_4_k_cu_0940ab7a_282044cuda3std6ranges3__45__cpo9iter_moveE,@object
	.size		_ZN40_INTERNAL_6e697926_4_k_cu_0940ab7a_282044cuda3std6ranges3__45__cpo9iter_moveE,(_ZN40_INTERNAL_6e697926_4_k_cu_0940ab7a_282044cuda3std3__45__cpo5beginE - _ZN40_INTERNAL_6e697926_4_k_cu_0940ab7a_282044cuda3std6ranges3__45__cpo9iter_moveE)
_ZN40_INTERNAL_6e697926_4_k_cu_0940ab7a_282044cuda3std6ranges3__45__cpo9iter_moveE:
	.zero		1
	.type		_ZN40_INTERNAL_6e697926_4_k_cu_0940ab7a_282044cuda3std3__45__cpo5beginE,@object
	.size		_ZN40_INTERNAL_6e697926_4_k_cu_0940ab7a_282044cuda3std3__45__cpo5beginE,(_ZN40_INTERNAL_6e697926_4_k_cu_0940ab7a_282044cuda3std3__442_GLOBAL__N__6e697926_4_k_cu_0940ab7a_282046ignoreE - _ZN40_INTERNAL_6e697926_4_k_cu_0940ab7a_282044cuda3std3__45__cpo5beginE)
_ZN40_INTERNAL_6e697926_4_k_cu_0940ab7a_282044cuda3std3__45__cpo5beginE:
	.zero		1
	.type		_ZN40_INTERNAL_6e697926_4_k_cu_0940ab7a_282044cuda3std3__442_GLOBAL__N__6e697926_4_k_cu_0940ab7a_282046ignoreE,@object
	.size		_ZN40_INTERNAL_6e697926_4_k_cu_0940ab7a_282044cuda3std3__442_GLOBAL__N__6e697926_4_k_cu_0940ab7a_282046ignoreE,(_ZN40_INTERNAL_6e697926_4_k_cu_0940ab7a_282044cute7productE - _ZN40_INTERNAL_6e697926_4_k_cu_0940ab7a_282044cuda3std3__442_GLOBAL__N__6e697926_4_k_cu_0940ab7a_282046ignoreE)
_ZN40_INTERNAL_6e697926_4_k_cu_0940ab7a_282044cuda3std3__442_GLOBAL__N__6e697926_4_k_cu_0940ab7a_282046ignoreE:
	.zero		1
	.type		_ZN40_INTERNAL_6e697926_4_k_cu_0940ab7a_282044cute7productE,@object
	.size		_ZN40_INTERNAL_6e697926_4_k_cu_0940ab7a_282044cute7productE,(_ZN40_INTERNAL_6e697926_4_k_cu_0940ab7a_282044cuda3std3__45__cpo3endE - _ZN40_INTERNAL_6e697926_4_k_cu_0940ab7a_282044cute7productE)
_ZN40_INTERNAL_6e697926_4_k_cu_0940ab7a_282044cute7productE:
	.zero		1
	.type		_ZN40_INTERNAL_6e697926_4_k_cu_0940ab7a_282044cuda3std3__45__cpo3endE,@object
	.size		_ZN40_INTERNAL_6e697926_4_k_cu_0940ab7a_282044cuda3std3__45__cpo3endE,(_ZN40_INTERNAL_6e697926_4_k_cu_0940ab7a_282044cuda3std3__419piecewise_constructE - _ZN40_INTERNAL_6e697926_4_k_cu_0940ab7a_282044cuda3std3__45__cpo3endE)
_ZN40_INTERNAL_6e697926_4_k_cu_0940ab7a_282044cuda3std3__45__cpo3endE:
	.zero		1
	.type		_ZN40_INTERNAL_6e697926_4_k_cu_0940ab7a_282044cuda3std3__419piecewise_constructE,@object
	.size		_ZN40_INTERNAL_6e697926_4_k_cu_0940ab7a_282044cuda3std3__419piecewise_constructE,(_ZN40_INTERNAL_6e697926_4_k_cu_0940ab7a_282044cuda3std3__45__cpo4cendE - _ZN40_INTERNAL_6e697926_4_k_cu_0940ab7a_282044cuda3std3__419piecewise_constructE)
_ZN40_INTERNAL_6e697926_4_k_cu_0940ab7a_282044cuda3std3__419piecewise_constructE:
	.zero		1
	.type		_ZN40_INTERNAL_6e697926_4_k_cu_0940ab7a_282044cuda3std3__45__cpo4cendE,@object
	.size		_ZN40_INTERNAL_6e697926_4_k_cu_0940ab7a_282044cuda3std3__45__cpo4cendE,(_ZN40_INTERNAL_6e697926_4_k_cu_0940ab7a_282044cuda3std6ranges3__45__cpo4swapE - _ZN40_INTERNAL_6e697926_4_k_cu_0940ab7a_282044cuda3std3__45__cpo4cendE)
_ZN40_INTERNAL_6e697926_4_k_cu_0940ab7a_282044cuda3std3__45__cpo4cendE:
	.zero		1
	.type		_ZN40_INTERNAL_6e697926_4_k_cu_0940ab7a_282044cuda3std6ranges3__45__cpo4swapE,@object
	.size		_ZN40_INTERNAL_6e697926_4_k_cu_0940ab7a_282044cuda3std6ranges3__45__cpo4swapE,(.L_7 - _ZN40_INTERNAL_6e697926_4_k_cu_0940ab7a_282044cuda3std6ranges3__45__cpo4swapE)
_ZN40_INTERNAL_6e697926_4_k_cu_0940ab7a_282044cuda3std6ranges3__45__cpo4swapE:
	.zero		1
.L_7:


//--------------------- .nv.constant0._ZN7cutlass13device_kernelINS_4gemm6kernel13GemmUniversalIN4cute5tupleIJiiiiEEENS1_10collective13CollectiveMmaINS1_37MainloopSm90TmaGmmaWarpSpecializedFP8ILi9ENS5_IJNS4_1CILi8EEENSA_ILi1EEESC_EEENS1_32KernelTmaWarpSpecializedPingpongEEENS5_IJNSA_ILi64EEENSA_ILi128EEESH_EEENS_12float_e4m3_tENS5_IJlSC_lEEESJ_SK_NS4_8TiledMMAINS4_8MMA_AtomIJNS4_4SM904GMMA31MMA_64x128x32_F32E4M3E4M3_SS_TNILNSO_7ScaleInE1ELSQ_1EEEEEENS4_6LayoutINS5_IJSC_SC_SC_EEENS5_IJNSA_ILi0EEESV_SV_EEEEENS5_IJNS4_10UnderscoreESY_SY_EEEEENS4_13SM90_TMA_LOADENS4_14ComposedLayoutINS4_7SwizzleILi3ELi4ELi3EEENS4_18smem_ptr_flag_bitsILi8EEENST_INS5_IJSB_SH_EEENS5_IJSH_SC_EEEEEEEvNS4_8identityENS4_23SM90_TMA_LOAD_MULTICASTES1A_vS1B_EENS_8epilogue10collective6detail29Sm90TmaWarpSpecializedAdapterINS1F_15DefaultEpilogueISJ_SK_SK_NS1E_6thread17LinearCombinationISJ_Li1EffLNS1J_9ScaleType4KindE0ELNS_15FloatRoundStyleE2ESJ_EENS1_15EpilogueDefaultEEEEEvvEEEEvNT_6ParamsE --------------------------
	.section	.nv.constant0._ZN7cutlass13device_kernelINS_4gemm6kernel13GemmUniversalIN4cute5tupleIJiiiiEEENS1_10collective13CollectiveMmaINS1_37MainloopSm90TmaGmmaWarpSpecializedFP8ILi9ENS5_IJNS4_1CILi8EEENSA_ILi1EEESC_EEENS1_32KernelTmaWarpSpecializedPingpongEEENS5_IJNSA_ILi64EEENSA_ILi128EEESH_EEENS_12float_e4m3_tENS5_IJlSC_lEEESJ_SK_NS4_8TiledMMAINS4_8MMA_AtomIJNS4_4SM904GMMA31MMA_64x128x32_F32E4M3E4M3_SS_TNILNSO_7ScaleInE1ELSQ_1EEEEEENS4_6LayoutINS5_IJSC_SC_SC_EEENS5_IJNSA_ILi0EEESV_SV_EEEEENS5_IJNS4_10UnderscoreESY_SY_EEEEENS4_13SM90_TMA_LOADENS4_14ComposedLayoutINS4_7SwizzleILi3ELi4ELi3EEENS4_18smem_ptr_flag_bitsILi8EEENST_INS5_IJSB_SH_EEENS5_IJSH_SC_EEEEEEEvNS4_8identityENS4_23SM90_TMA_LOAD_MULTICASTES1A_vS1B_EENS_8epilogue10collective6detail29Sm90TmaWarpSpecializedAdapterINS1F_15DefaultEpilogueISJ_SK_SK_NS1E_6thread17LinearCombinationISJ_Li1EffLNS1J_9ScaleType4KindE0ELNS_15FloatRoundStyleE2ESJ_EENS1_15EpilogueDefaultEEEEEvvEEEEvNT_6ParamsE,"a",@progbits
	.sectionflags	@""
	.align	4
.nv.constant0._ZN7cutlass13device_kernelINS_4gemm6kernel13GemmUniversalIN4cute5tupleIJiiiiEEENS1_10collective13CollectiveMmaINS1_37MainloopSm90TmaGmmaWarpSpecializedFP8ILi9ENS5_IJNS4_1CILi8EEENSA_ILi1EEESC_EEENS1_32KernelTmaWarpSpecializedPingpongEEENS5_IJNSA_ILi64EEENSA_ILi128EEESH_EEENS_12float_e4m3_tENS5_IJlSC_lEEESJ_SK_NS4_8TiledMMAINS4_8MMA_AtomIJNS4_4SM904GMMA31MMA_64x128x32_F32E4M3E4M3_SS_TNILNSO_7ScaleInE1ELSQ_1EEEEEENS4_6LayoutINS5_IJSC_SC_SC_EEENS5_IJNSA_ILi0EEESV_SV_EEEEENS5_IJNS4_10UnderscoreESY_SY_EEEEENS4_13SM90_TMA_LOADENS4_14ComposedLayoutINS4_7SwizzleILi3ELi4ELi3EEENS4_18smem_ptr_flag_bitsILi8EEENST_INS5_IJSB_SH_EEENS5_IJSH_SC_EEEEEEEvNS4_8identityENS4_23SM90_TMA_LOAD_MULTICASTES1A_vS1B_EENS_8epilogue10collective6detail29Sm90TmaWarpSpecializedAdapterINS1F_15DefaultEpilogueISJ_SK_SK_NS1E_6thread17LinearCombinationISJ_Li1EffLNS1J_9ScaleType4KindE0ELNS_15FloatRoundStyleE2ESJ_EENS1_15EpilogueDefaultEEEEEvvEEEEvNT_6ParamsE:
	.zero		1664


//--------------------- SYMBOLS --------------------------

	.type		.nv.reservedSmem.offset0,@object
	.size		.nv.reservedSmem.offset0,0x4
